//
// Generated by NVIDIA NVVM Compiler
//
// Compiler Build ID: CL-36424714
// Cuda compilation tools, release 13.0, V13.0.88
// Based on NVVM 20.0.0
//

.version 9.0
.target sm_100
.address_size 64

	// .globl	_Z13initializePhiPdS_iii
.func  (.param .align 16 .b8 func_retval0[16]) __internal_trig_reduction_slowpathd
(
	.param .b64 __internal_trig_reduction_slowpathd_param_0
)
;
.extern .shared .align 16 .b8 sdata[];
.global .align 8 .b8 __cudart_i2opi_d[144] = {8, 93, 141, 31, 177, 95, 251, 107, 234, 146, 82, 138, 247, 57, 7, 61, 123, 241, 229, 235, 199, 186, 39, 117, 45, 234, 95, 158, 102, 63, 70, 79, 183, 9, 203, 39, 207, 126, 54, 109, 31, 109, 10, 90, 139, 17, 47, 239, 15, 152, 5, 222, 255, 151, 248, 31, 59, 40, 249, 189, 139, 95, 132, 156, 244, 57, 83, 131, 57, 214, 145, 57, 65, 126, 95, 180, 38, 112, 156, 233, 132, 68, 187, 46, 245, 53, 130, 232, 62, 167, 41, 177, 28, 235, 29, 254, 28, 146, 209, 9, 234, 46, 73, 6, 224, 210, 77, 66, 58, 110, 36, 183, 97, 197, 187, 222, 171, 99, 81, 254, 65, 144, 67, 60, 153, 149, 98, 219, 192, 221, 52, 245, 209, 87, 39, 252, 41, 21, 68, 78, 110, 131, 249, 162};
.global .align 16 .b8 __cudart_sin_cos_coeffs[128] = {70, 210, 176, 44, 241, 229, 90, 190, 146, 227, 172, 105, 227, 29, 199, 62, 161, 98, 219, 25, 160, 1, 42, 191, 24, 8, 17, 17, 17, 17, 129, 63, 84, 85, 85, 85, 85, 85, 197, 191, 0, 0, 0, 0, 0, 0, 0, 0, 0, 0, 0, 0, 0, 0, 0, 0, 100, 129, 253, 32, 131, 255, 168, 189, 40, 133, 239, 193, 167, 238, 33, 62, 217, 230, 6, 142, 79, 126, 146, 190, 233, 188, 221, 25, 160, 1, 250, 62, 71, 93, 193, 22, 108, 193, 86, 191, 81, 85, 85, 85, 85, 85, 165, 63, 0, 0, 0, 0, 0, 0, 224, 191, 0, 0, 0, 0, 0, 0, 240, 63};

.visible .entry _Z13initializePhiPdS_iii(
	.param .u64 .ptr .align 1 _Z13initializePhiPdS_iii_param_0,
	.param .u64 .ptr .align 1 _Z13initializePhiPdS_iii_param_1,
	.param .u32 _Z13initializePhiPdS_iii_param_2,
	.param .u32 _Z13initializePhiPdS_iii_param_3,
	.param .u32 _Z13initializePhiPdS_iii_param_4
)
{
	.reg .pred 	%p<6>;
	.reg .b32 	%r<17>;
	.reg .b64 	%rd<9>;

	ld.param.u64 	%rd1, [_Z13initializePhiPdS_iii_param_0];
	ld.param.u64 	%rd2, [_Z13initializePhiPdS_iii_param_1];
	ld.param.u32 	%r4, [_Z13initializePhiPdS_iii_param_2];
	ld.param.u32 	%r6, [_Z13initializePhiPdS_iii_param_3];
	ld.param.u32 	%r7, [_Z13initializePhiPdS_iii_param_4];
	mov.u32 	%r8, %ctaid.x;
	mov.u32 	%r9, %ntid.x;
	mov.u32 	%r10, %tid.x;
	mad.lo.s32 	%r1, %r8, %r9, %r10;
	mov.u32 	%r11, %ctaid.y;
	mov.u32 	%r12, %ntid.y;
	mov.u32 	%r13, %tid.y;
	mad.lo.s32 	%r14, %r11, %r12, %r13;
	mov.u32 	%r3, %ctaid.z;
	setp.ge.s32 	%p1, %r1, %r4;
	setp.ge.s32 	%p2, %r14, %r6;
	or.pred  	%p3, %p1, %p2;
	setp.ge.s32 	%p4, %r3, %r7;
	or.pred  	%p5, %p3, %p4;
	@%p5 bra 	$L__BB0_2;
	cvta.to.global.u64 	%rd3, %rd1;
	cvta.to.global.u64 	%rd4, %rd2;
	mad.lo.s32 	%r15, %r6, %r3, %r14;
	mad.lo.s32 	%r16, %r15, %r4, %r1;
	mul.wide.s32 	%rd5, %r16, 8;
	add.s64 	%rd6, %rd3, %rd5;
	mov.b64 	%rd7, 0;
	st.global.u64 	[%rd6], %rd7;
	add.s64 	%rd8, %rd4, %rd5;
	st.global.u64 	[%rd8], %rd7;
$L__BB0_2:
	ret;

}
	// .globl	_Z11initializeFPdiiiddd
.visible .entry _Z11initializeFPdiiiddd(
	.param .u64 .ptr .align 1 _Z11initializeFPdiiiddd_param_0,
	.param .u32 _Z11initializeFPdiiiddd_param_1,
	.param .u32 _Z11initializeFPdiiiddd_param_2,
	.param .u32 _Z11initializeFPdiiiddd_param_3,
	.param .f64 _Z11initializeFPdiiiddd_param_4,
	.param .f64 _Z11initializeFPdiiiddd_param_5,
	.param .f64 _Z11initializeFPdiiiddd_param_6
)
{
	.reg .pred 	%p<18>;
	.reg .b32 	%r<47>;
	.reg .b64 	%rd<17>;
	.reg .b64 	%fd<114>;

	ld.param.u64 	%rd1, [_Z11initializeFPdiiiddd_param_0];
	ld.param.u32 	%r16, [_Z11initializeFPdiiiddd_param_1];
	ld.param.u32 	%r18, [_Z11initializeFPdiiiddd_param_2];
	ld.param.u32 	%r19, [_Z11initializeFPdiiiddd_param_3];
	ld.param.f64 	%fd24, [_Z11initializeFPdiiiddd_param_4];
	ld.param.f64 	%fd25, [_Z11initializeFPdiiiddd_param_5];
	ld.param.f64 	%fd26, [_Z11initializeFPdiiiddd_param_6];
	mov.u32 	%r20, %ctaid.x;
	mov.u32 	%r21, %ntid.x;
	mov.u32 	%r22, %tid.x;
	mad.lo.s32 	%r1, %r20, %r21, %r22;
	mov.u32 	%r23, %ctaid.y;
	mov.u32 	%r24, %ntid.y;
	mov.u32 	%r25, %tid.y;
	mad.lo.s32 	%r26, %r23, %r24, %r25;
	mov.u32 	%r3, %ctaid.z;
	setp.ge.s32 	%p1, %r1, %r16;
	setp.ge.s32 	%p2, %r26, %r18;
	or.pred  	%p3, %p1, %p2;
	setp.ge.s32 	%p4, %r3, %r19;
	or.pred  	%p5, %p3, %p4;
	@%p5 bra 	$L__BB1_15;
	cvt.rn.f64.s32 	%fd27, %r1;
	mul.f64 	%fd28, %fd24, %fd27;
	cvt.rn.f64.u32 	%fd29, %r26;
	mul.f64 	%fd1, %fd25, %fd29;
	cvt.rn.f64.u32 	%fd30, %r3;
	mul.f64 	%fd2, %fd26, %fd30;
	mad.lo.s32 	%r27, %r18, %r3, %r26;
	mad.lo.s32 	%r4, %r27, %r16, %r1;
	mul.f64 	%fd3, %fd28, 0d401921FB54442D18;
	abs.f64 	%fd4, %fd3;
	setp.neu.f64 	%p6, %fd4, 0d7FF0000000000000;
	@%p6 bra 	$L__BB1_3;
	mov.f64 	%fd36, 0d0000000000000000;
	mul.rn.f64 	%fd110, %fd3, %fd36;
	mov.b32 	%r43, 0;
	bra.uni 	$L__BB1_5;
$L__BB1_3:
	mul.f64 	%fd31, %fd3, 0d3FE45F306DC9C883;
	cvt.rni.s32.f64 	%r43, %fd31;
	cvt.rn.f64.s32 	%fd32, %r43;
	fma.rn.f64 	%fd33, %fd32, 0dBFF921FB54442D18, %fd3;
	fma.rn.f64 	%fd34, %fd32, 0dBC91A62633145C00, %fd33;
	fma.rn.f64 	%fd110, %fd32, 0dB97B839A252049C0, %fd34;
	setp.ltu.f64 	%p7, %fd4, 0d41E0000000000000;
	@%p7 bra 	$L__BB1_5;
	{ // callseq 0, 0
	.param .b64 param0;
	st.param.f64 	[param0], %fd3;
	.param .align 16 .b8 retval0[16];
	call.uni (retval0), 
	__internal_trig_reduction_slowpathd, 
	(
	param0
	);
	ld.param.f64 	%fd110, [retval0];
	ld.param.b32 	%r43, [retval0+8];
	} // callseq 0
$L__BB1_5:
	shl.b32 	%r30, %r43, 6;
	cvt.u64.u32 	%rd2, %r30;
	and.b64  	%rd3, %rd2, 64;
	mov.u64 	%rd4, __cudart_sin_cos_coeffs;
	add.s64 	%rd5, %rd4, %rd3;
	mul.rn.f64 	%fd37, %fd110, %fd110;
	and.b32  	%r31, %r43, 1;
	setp.eq.b32 	%p8, %r31, 1;
	selp.f64 	%fd38, 0dBDA8FF8320FD8164, 0d3DE5DB65F9785EBA, %p8;
	ld.global.nc.v2.f64 	{%fd39, %fd40}, [%rd5];
	fma.rn.f64 	%fd41, %fd38, %fd37, %fd39;
	fma.rn.f64 	%fd42, %fd41, %fd37, %fd40;
	ld.global.nc.v2.f64 	{%fd43, %fd44}, [%rd5+16];
	fma.rn.f64 	%fd45, %fd42, %fd37, %fd43;
	fma.rn.f64 	%fd46, %fd45, %fd37, %fd44;
	ld.global.nc.v2.f64 	{%fd47, %fd48}, [%rd5+32];
	fma.rn.f64 	%fd49, %fd46, %fd37, %fd47;
	fma.rn.f64 	%fd50, %fd49, %fd37, %fd48;
	fma.rn.f64 	%fd51, %fd50, %fd110, %fd110;
	fma.rn.f64 	%fd52, %fd50, %fd37, 0d3FF0000000000000;
	selp.f64 	%fd53, %fd52, %fd51, %p8;
	and.b32  	%r32, %r43, 2;
	setp.eq.s32 	%p9, %r32, 0;
	mov.f64 	%fd54, 0d0000000000000000;
	sub.f64 	%fd55, %fd54, %fd53;
	selp.f64 	%fd9, %fd53, %fd55, %p9;
	mul.f64 	%fd10, %fd1, 0d401921FB54442D18;
	abs.f64 	%fd11, %fd10;
	setp.neu.f64 	%p10, %fd11, 0d7FF0000000000000;
	@%p10 bra 	$L__BB1_7;
	mov.f64 	%fd61, 0d0000000000000000;
	mul.rn.f64 	%fd112, %fd10, %fd61;
	mov.b32 	%r45, 1;
	bra.uni 	$L__BB1_10;
$L__BB1_7:
	mul.f64 	%fd56, %fd10, 0d3FE45F306DC9C883;
	cvt.rni.s32.f64 	%r44, %fd56;
	cvt.rn.f64.s32 	%fd57, %r44;
	fma.rn.f64 	%fd58, %fd57, 0dBFF921FB54442D18, %fd10;
	fma.rn.f64 	%fd59, %fd57, 0dBC91A62633145C00, %fd58;
	fma.rn.f64 	%fd112, %fd57, 0dB97B839A252049C0, %fd59;
	setp.ltu.f64 	%p11, %fd11, 0d41E0000000000000;
	@%p11 bra 	$L__BB1_9;
	{ // callseq 1, 0
	.param .b64 param0;
	st.param.f64 	[param0], %fd10;
	.param .align 16 .b8 retval0[16];
	call.uni (retval0), 
	__internal_trig_reduction_slowpathd, 
	(
	param0
	);
	ld.param.f64 	%fd112, [retval0];
	ld.param.b32 	%r44, [retval0+8];
	} // callseq 1
$L__BB1_9:
	add.s32 	%r45, %r44, 1;
$L__BB1_10:
	shl.b32 	%r35, %r45, 6;
	cvt.u64.u32 	%rd6, %r35;
	and.b64  	%rd7, %rd6, 64;
	add.s64 	%rd9, %rd4, %rd7;
	mul.rn.f64 	%fd62, %fd112, %fd112;
	and.b32  	%r36, %r45, 1;
	setp.eq.b32 	%p12, %r36, 1;
	selp.f64 	%fd63, 0dBDA8FF8320FD8164, 0d3DE5DB65F9785EBA, %p12;
	ld.global.nc.v2.f64 	{%fd64, %fd65}, [%rd9];
	fma.rn.f64 	%fd66, %fd63, %fd62, %fd64;
	fma.rn.f64 	%fd67, %fd66, %fd62, %fd65;
	ld.global.nc.v2.f64 	{%fd68, %fd69}, [%rd9+16];
	fma.rn.f64 	%fd70, %fd67, %fd62, %fd68;
	fma.rn.f64 	%fd71, %fd70, %fd62, %fd69;
	ld.global.nc.v2.f64 	{%fd72, %fd73}, [%rd9+32];
	fma.rn.f64 	%fd74, %fd71, %fd62, %fd72;
	fma.rn.f64 	%fd75, %fd74, %fd62, %fd73;
	fma.rn.f64 	%fd76, %fd75, %fd112, %fd112;
	fma.rn.f64 	%fd77, %fd75, %fd62, 0d3FF0000000000000;
	selp.f64 	%fd78, %fd77, %fd76, %p12;
	and.b32  	%r37, %r45, 2;
	setp.eq.s32 	%p13, %r37, 0;
	mov.f64 	%fd79, 0d0000000000000000;
	sub.f64 	%fd80, %fd79, %fd78;
	selp.f64 	%fd81, %fd78, %fd80, %p13;
	mul.f64 	%fd17, %fd9, %fd81;
	mul.f64 	%fd18, %fd2, 0d401921FB54442D18;
	abs.f64 	%fd19, %fd18;
	setp.neu.f64 	%p14, %fd19, 0d7FF0000000000000;
	@%p14 bra 	$L__BB1_12;
	mov.f64 	%fd87, 0d0000000000000000;
	mul.rn.f64 	%fd113, %fd18, %fd87;
	mov.b32 	%r46, 0;
	bra.uni 	$L__BB1_14;
$L__BB1_12:
	mul.f64 	%fd82, %fd18, 0d3FE45F306DC9C883;
	cvt.rni.s32.f64 	%r46, %fd82;
	cvt.rn.f64.s32 	%fd83, %r46;
	fma.rn.f64 	%fd84, %fd83, 0dBFF921FB54442D18, %fd18;
	fma.rn.f64 	%fd85, %fd83, 0dBC91A62633145C00, %fd84;
	fma.rn.f64 	%fd113, %fd83, 0dB97B839A252049C0, %fd85;
	setp.ltu.f64 	%p15, %fd19, 0d41E0000000000000;
	@%p15 bra 	$L__BB1_14;
	{ // callseq 2, 0
	.param .b64 param0;
	st.param.f64 	[param0], %fd18;
	.param .align 16 .b8 retval0[16];
	call.uni (retval0), 
	__internal_trig_reduction_slowpathd, 
	(
	param0
	);
	ld.param.f64 	%fd113, [retval0];
	ld.param.b32 	%r46, [retval0+8];
	} // callseq 2
$L__BB1_14:
	shl.b32 	%r40, %r46, 6;
	cvt.u64.u32 	%rd10, %r40;
	and.b64  	%rd11, %rd10, 64;
	add.s64 	%rd13, %rd4, %rd11;
	mul.rn.f64 	%fd88, %fd113, %fd113;
	and.b32  	%r41, %r46, 1;
	setp.eq.b32 	%p16, %r41, 1;
	selp.f64 	%fd89, 0dBDA8FF8320FD8164, 0d3DE5DB65F9785EBA, %p16;
	ld.global.nc.v2.f64 	{%fd90, %fd91}, [%rd13];
	fma.rn.f64 	%fd92, %fd89, %fd88, %fd90;
	fma.rn.f64 	%fd93, %fd92, %fd88, %fd91;
	ld.global.nc.v2.f64 	{%fd94, %fd95}, [%rd13+16];
	fma.rn.f64 	%fd96, %fd93, %fd88, %fd94;
	fma.rn.f64 	%fd97, %fd96, %fd88, %fd95;
	ld.global.nc.v2.f64 	{%fd98, %fd99}, [%rd13+32];
	fma.rn.f64 	%fd100, %fd97, %fd88, %fd98;
	fma.rn.f64 	%fd101, %fd100, %fd88, %fd99;
	fma.rn.f64 	%fd102, %fd101, %fd113, %fd113;
	fma.rn.f64 	%fd103, %fd101, %fd88, 0d3FF0000000000000;
	selp.f64 	%fd104, %fd103, %fd102, %p16;
	and.b32  	%r42, %r46, 2;
	setp.eq.s32 	%p17, %r42, 0;
	mov.f64 	%fd105, 0d0000000000000000;
	sub.f64 	%fd106, %fd105, %fd104;
	selp.f64 	%fd107, %fd104, %fd106, %p17;
	mul.f64 	%fd108, %fd17, %fd107;
	mul.f64 	%fd109, %fd108, 0dC05D9BDB2E9D68CD;
	cvta.to.global.u64 	%rd14, %rd1;
	mul.wide.s32 	%rd15, %r4, 8;
	add.s64 	%rd16, %rd14, %rd15;
	st.global.f64 	[%rd16], %fd109;
$L__BB1_15:
	ret;

}
	// .globl	_Z20computeExactSolutionPdiiiddd
.visible .entry _Z20computeExactSolutionPdiiiddd(
	.param .u64 .ptr .align 1 _Z20computeExactSolutionPdiiiddd_param_0,
	.param .u32 _Z20computeExactSolutionPdiiiddd_param_1,
	.param .u32 _Z20computeExactSolutionPdiiiddd_param_2,
	.param .u32 _Z20computeExactSolutionPdiiiddd_param_3,
	.param .f64 _Z20computeExactSolutionPdiiiddd_param_4,
	.param .f64 _Z20computeExactSolutionPdiiiddd_param_5,
	.param .f64 _Z20computeExactSolutionPdiiiddd_param_6
)
{
	.reg .pred 	%p<18>;
	.reg .b32 	%r<47>;
	.reg .b64 	%rd<17>;
	.reg .b64 	%fd<113>;

	ld.param.u64 	%rd1, [_Z20computeExactSolutionPdiiiddd_param_0];
	ld.param.u32 	%r16, [_Z20computeExactSolutionPdiiiddd_param_1];
	ld.param.u32 	%r18, [_Z20computeExactSolutionPdiiiddd_param_2];
	ld.param.u32 	%r19, [_Z20computeExactSolutionPdiiiddd_param_3];
	ld.param.f64 	%fd24, [_Z20computeExactSolutionPdiiiddd_param_4];
	ld.param.f64 	%fd25, [_Z20computeExactSolutionPdiiiddd_param_5];
	ld.param.f64 	%fd26, [_Z20computeExactSolutionPdiiiddd_param_6];
	mov.u32 	%r20, %ctaid.x;
	mov.u32 	%r21, %ntid.x;
	mov.u32 	%r22, %tid.x;
	mad.lo.s32 	%r1, %r20, %r21, %r22;
	mov.u32 	%r23, %ctaid.y;
	mov.u32 	%r24, %ntid.y;
	mov.u32 	%r25, %tid.y;
	mad.lo.s32 	%r26, %r23, %r24, %r25;
	mov.u32 	%r3, %ctaid.z;
	setp.ge.s32 	%p1, %r1, %r16;
	setp.ge.s32 	%p2, %r26, %r18;
	or.pred  	%p3, %p1, %p2;
	setp.ge.s32 	%p4, %r3, %r19;
	or.pred  	%p5, %p3, %p4;
	@%p5 bra 	$L__BB2_15;
	cvt.rn.f64.s32 	%fd27, %r1;
	mul.f64 	%fd28, %fd24, %fd27;
	cvt.rn.f64.u32 	%fd29, %r26;
	mul.f64 	%fd1, %fd25, %fd29;
	cvt.rn.f64.u32 	%fd30, %r3;
	mul.f64 	%fd2, %fd26, %fd30;
	mad.lo.s32 	%r27, %r18, %r3, %r26;
	mad.lo.s32 	%r4, %r27, %r16, %r1;
	mul.f64 	%fd3, %fd28, 0d401921FB54442D18;
	abs.f64 	%fd4, %fd3;
	setp.neu.f64 	%p6, %fd4, 0d7FF0000000000000;
	@%p6 bra 	$L__BB2_3;
	mov.f64 	%fd36, 0d0000000000000000;
	mul.rn.f64 	%fd109, %fd3, %fd36;
	mov.b32 	%r43, 0;
	bra.uni 	$L__BB2_5;
$L__BB2_3:
	mul.f64 	%fd31, %fd3, 0d3FE45F306DC9C883;
	cvt.rni.s32.f64 	%r43, %fd31;
	cvt.rn.f64.s32 	%fd32, %r43;
	fma.rn.f64 	%fd33, %fd32, 0dBFF921FB54442D18, %fd3;
	fma.rn.f64 	%fd34, %fd32, 0dBC91A62633145C00, %fd33;
	fma.rn.f64 	%fd109, %fd32, 0dB97B839A252049C0, %fd34;
	setp.ltu.f64 	%p7, %fd4, 0d41E0000000000000;
	@%p7 bra 	$L__BB2_5;
	{ // callseq 3, 0
	.param .b64 param0;
	st.param.f64 	[param0], %fd3;
	.param .align 16 .b8 retval0[16];
	call.uni (retval0), 
	__internal_trig_reduction_slowpathd, 
	(
	param0
	);
	ld.param.f64 	%fd109, [retval0];
	ld.param.b32 	%r43, [retval0+8];
	} // callseq 3
$L__BB2_5:
	shl.b32 	%r30, %r43, 6;
	cvt.u64.u32 	%rd2, %r30;
	and.b64  	%rd3, %rd2, 64;
	mov.u64 	%rd4, __cudart_sin_cos_coeffs;
	add.s64 	%rd5, %rd4, %rd3;
	mul.rn.f64 	%fd37, %fd109, %fd109;
	and.b32  	%r31, %r43, 1;
	setp.eq.b32 	%p8, %r31, 1;
	selp.f64 	%fd38, 0dBDA8FF8320FD8164, 0d3DE5DB65F9785EBA, %p8;
	ld.global.nc.v2.f64 	{%fd39, %fd40}, [%rd5];
	fma.rn.f64 	%fd41, %fd38, %fd37, %fd39;
	fma.rn.f64 	%fd42, %fd41, %fd37, %fd40;
	ld.global.nc.v2.f64 	{%fd43, %fd44}, [%rd5+16];
	fma.rn.f64 	%fd45, %fd42, %fd37, %fd43;
	fma.rn.f64 	%fd46, %fd45, %fd37, %fd44;
	ld.global.nc.v2.f64 	{%fd47, %fd48}, [%rd5+32];
	fma.rn.f64 	%fd49, %fd46, %fd37, %fd47;
	fma.rn.f64 	%fd50, %fd49, %fd37, %fd48;
	fma.rn.f64 	%fd51, %fd50, %fd109, %fd109;
	fma.rn.f64 	%fd52, %fd50, %fd37, 0d3FF0000000000000;
	selp.f64 	%fd53, %fd52, %fd51, %p8;
	and.b32  	%r32, %r43, 2;
	setp.eq.s32 	%p9, %r32, 0;
	mov.f64 	%fd54, 0d0000000000000000;
	sub.f64 	%fd55, %fd54, %fd53;
	selp.f64 	%fd9, %fd53, %fd55, %p9;
	mul.f64 	%fd10, %fd1, 0d401921FB54442D18;
	abs.f64 	%fd11, %fd10;
	setp.neu.f64 	%p10, %fd11, 0d7FF0000000000000;
	@%p10 bra 	$L__BB2_7;
	mov.f64 	%fd61, 0d0000000000000000;
	mul.rn.f64 	%fd111, %fd10, %fd61;
	mov.b32 	%r45, 1;
	bra.uni 	$L__BB2_10;
$L__BB2_7:
	mul.f64 	%fd56, %fd10, 0d3FE45F306DC9C883;
	cvt.rni.s32.f64 	%r44, %fd56;
	cvt.rn.f64.s32 	%fd57, %r44;
	fma.rn.f64 	%fd58, %fd57, 0dBFF921FB54442D18, %fd10;
	fma.rn.f64 	%fd59, %fd57, 0dBC91A62633145C00, %fd58;
	fma.rn.f64 	%fd111, %fd57, 0dB97B839A252049C0, %fd59;
	setp.ltu.f64 	%p11, %fd11, 0d41E0000000000000;
	@%p11 bra 	$L__BB2_9;
	{ // callseq 4, 0
	.param .b64 param0;
	st.param.f64 	[param0], %fd10;
	.param .align 16 .b8 retval0[16];
	call.uni (retval0), 
	__internal_trig_reduction_slowpathd, 
	(
	param0
	);
	ld.param.f64 	%fd111, [retval0];
	ld.param.b32 	%r44, [retval0+8];
	} // callseq 4
$L__BB2_9:
	add.s32 	%r45, %r44, 1;
$L__BB2_10:
	shl.b32 	%r35, %r45, 6;
	cvt.u64.u32 	%rd6, %r35;
	and.b64  	%rd7, %rd6, 64;
	add.s64 	%rd9, %rd4, %rd7;
	mul.rn.f64 	%fd62, %fd111, %fd111;
	and.b32  	%r36, %r45, 1;
	setp.eq.b32 	%p12, %r36, 1;
	selp.f64 	%fd63, 0dBDA8FF8320FD8164, 0d3DE5DB65F9785EBA, %p12;
	ld.global.nc.v2.f64 	{%fd64, %fd65}, [%rd9];
	fma.rn.f64 	%fd66, %fd63, %fd62, %fd64;
	fma.rn.f64 	%fd67, %fd66, %fd62, %fd65;
	ld.global.nc.v2.f64 	{%fd68, %fd69}, [%rd9+16];
	fma.rn.f64 	%fd70, %fd67, %fd62, %fd68;
	fma.rn.f64 	%fd71, %fd70, %fd62, %fd69;
	ld.global.nc.v2.f64 	{%fd72, %fd73}, [%rd9+32];
	fma.rn.f64 	%fd74, %fd71, %fd62, %fd72;
	fma.rn.f64 	%fd75, %fd74, %fd62, %fd73;
	fma.rn.f64 	%fd76, %fd75, %fd111, %fd111;
	fma.rn.f64 	%fd77, %fd75, %fd62, 0d3FF0000000000000;
	selp.f64 	%fd78, %fd77, %fd76, %p12;
	and.b32  	%r37, %r45, 2;
	setp.eq.s32 	%p13, %r37, 0;
	mov.f64 	%fd79, 0d0000000000000000;
	sub.f64 	%fd80, %fd79, %fd78;
	selp.f64 	%fd81, %fd78, %fd80, %p13;
	mul.f64 	%fd17, %fd9, %fd81;
	mul.f64 	%fd18, %fd2, 0d401921FB54442D18;
	abs.f64 	%fd19, %fd18;
	setp.neu.f64 	%p14, %fd19, 0d7FF0000000000000;
	@%p14 bra 	$L__BB2_12;
	mov.f64 	%fd87, 0d0000000000000000;
	mul.rn.f64 	%fd112, %fd18, %fd87;
	mov.b32 	%r46, 0;
	bra.uni 	$L__BB2_14;
$L__BB2_12:
	mul.f64 	%fd82, %fd18, 0d3FE45F306DC9C883;
	cvt.rni.s32.f64 	%r46, %fd82;
	cvt.rn.f64.s32 	%fd83, %r46;
	fma.rn.f64 	%fd84, %fd83, 0dBFF921FB54442D18, %fd18;
	fma.rn.f64 	%fd85, %fd83, 0dBC91A62633145C00, %fd84;
	fma.rn.f64 	%fd112, %fd83, 0dB97B839A252049C0, %fd85;
	setp.ltu.f64 	%p15, %fd19, 0d41E0000000000000;
	@%p15 bra 	$L__BB2_14;
	{ // callseq 5, 0
	.param .b64 param0;
	st.param.f64 	[param0], %fd18;
	.param .align 16 .b8 retval0[16];
	call.uni (retval0), 
	__internal_trig_reduction_slowpathd, 
	(
	param0
	);
	ld.param.f64 	%fd112, [retval0];
	ld.param.b32 	%r46, [retval0+8];
	} // callseq 5
$L__BB2_14:
	shl.b32 	%r40, %r46, 6;
	cvt.u64.u32 	%rd10, %r40;
	and.b64  	%rd11, %rd10, 64;
	add.s64 	%rd13, %rd4, %rd11;
	mul.rn.f64 	%fd88, %fd112, %fd112;
	and.b32  	%r41, %r46, 1;
	setp.eq.b32 	%p16, %r41, 1;
	selp.f64 	%fd89, 0dBDA8FF8320FD8164, 0d3DE5DB65F9785EBA, %p16;
	ld.global.nc.v2.f64 	{%fd90, %fd91}, [%rd13];
	fma.rn.f64 	%fd92, %fd89, %fd88, %fd90;
	fma.rn.f64 	%fd93, %fd92, %fd88, %fd91;
	ld.global.nc.v2.f64 	{%fd94, %fd95}, [%rd13+16];
	fma.rn.f64 	%fd96, %fd93, %fd88, %fd94;
	fma.rn.f64 	%fd97, %fd96, %fd88, %fd95;
	ld.global.nc.v2.f64 	{%fd98, %fd99}, [%rd13+32];
	fma.rn.f64 	%fd100, %fd97, %fd88, %fd98;
	fma.rn.f64 	%fd101, %fd100, %fd88, %fd99;
	fma.rn.f64 	%fd102, %fd101, %fd112, %fd112;
	fma.rn.f64 	%fd103, %fd101, %fd88, 0d3FF0000000000000;
	selp.f64 	%fd104, %fd103, %fd102, %p16;
	and.b32  	%r42, %r46, 2;
	setp.eq.s32 	%p17, %r42, 0;
	mov.f64 	%fd105, 0d0000000000000000;
	sub.f64 	%fd106, %fd105, %fd104;
	selp.f64 	%fd107, %fd104, %fd106, %p17;
	mul.f64 	%fd108, %fd17, %fd107;
	cvta.to.global.u64 	%rd14, %rd1;
	mul.wide.s32 	%rd15, %r4, 8;
	add.s64 	%rd16, %rd14, %rd15;
	st.global.f64 	[%rd16], %fd108;
$L__BB2_15:
	ret;

}
	// .globl	_Z15jacobiIterationPdS_S_iiidddS_
.visible .entry _Z15jacobiIterationPdS_S_iiidddS_(
	.param .u64 .ptr .align 1 _Z15jacobiIterationPdS_S_iiidddS__param_0,
	.param .u64 .ptr .align 1 _Z15jacobiIterationPdS_S_iiidddS__param_1,
	.param .u64 .ptr .align 1 _Z15jacobiIterationPdS_S_iiidddS__param_2,
	.param .u32 _Z15jacobiIterationPdS_S_iiidddS__param_3,
	.param .u32 _Z15jacobiIterationPdS_S_iiidddS__param_4,
	.param .u32 _Z15jacobiIterationPdS_S_iiidddS__param_5,
	.param .f64 _Z15jacobiIterationPdS_S_iiidddS__param_6,
	.param .f64 _Z15jacobiIterationPdS_S_iiidddS__param_7,
	.param .f64 _Z15jacobiIterationPdS_S_iiidddS__param_8,
	.param .u64 .ptr .align 1 _Z15jacobiIterationPdS_S_iiidddS__param_9
)
{
	.reg .pred 	%p<32>;
	.reg .b32 	%r<56>;
	.reg .b64 	%rd<40>;
	.reg .b64 	%fd<142>;

	ld.param.u64 	%rd5, [_Z15jacobiIterationPdS_S_iiidddS__param_1];
	ld.param.u32 	%r19, [_Z15jacobiIterationPdS_S_iiidddS__param_3];
	ld.param.u32 	%r17, [_Z15jacobiIterationPdS_S_iiidddS__param_4];
	ld.param.u32 	%r18, [_Z15jacobiIterationPdS_S_iiidddS__param_5];
	ld.param.f64 	%fd24, [_Z15jacobiIterationPdS_S_iiidddS__param_6];
	ld.param.f64 	%fd25, [_Z15jacobiIterationPdS_S_iiidddS__param_7];
	ld.param.f64 	%fd26, [_Z15jacobiIterationPdS_S_iiidddS__param_8];
	ld.param.u64 	%rd6, [_Z15jacobiIterationPdS_S_iiidddS__param_9];
	cvta.to.global.u64 	%rd1, %rd6;
	cvta.to.global.u64 	%rd2, %rd5;
	mov.u32 	%r20, %ctaid.x;
	mov.u32 	%r21, %ntid.x;
	mov.u32 	%r22, %tid.x;
	mad.lo.s32 	%r23, %r20, %r21, %r22;
	mov.u32 	%r24, %ctaid.y;
	mov.u32 	%r25, %ntid.y;
	mov.u32 	%r26, %tid.y;
	mad.lo.s32 	%r2, %r24, %r25, %r26;
	mov.u32 	%r3, %ctaid.z;
	setp.lt.s32 	%p4, %r23, 1;
	add.s32 	%r27, %r19, -1;
	setp.ge.s32 	%p5, %r23, %r27;
	or.pred  	%p6, %p4, %p5;
	setp.eq.s32 	%p7, %r2, 0;
	mov.pred 	%p31, 0;
	or.pred  	%p8, %p7, %p6;
	@%p8 bra 	$L__BB3_2;
	add.s32 	%r28, %r17, -1;
	setp.lt.s32 	%p31, %r2, %r28;
$L__BB3_2:
	setp.eq.s32 	%p9, %r3, 0;
	not.pred 	%p10, %p31;
	or.pred  	%p11, %p9, %p10;
	add.s32 	%r30, %r18, -1;
	setp.ge.s32 	%p12, %r3, %r30;
	or.pred  	%p13, %p11, %p12;
	@%p13 bra 	$L__BB3_4;
	ld.param.u64 	%rd39, [_Z15jacobiIterationPdS_S_iiidddS__param_2];
	ld.param.u64 	%rd38, [_Z15jacobiIterationPdS_S_iiidddS__param_0];
	cvta.to.global.u64 	%rd23, %rd38;
	mad.lo.s32 	%r47, %r17, %r3, %r2;
	mad.lo.s32 	%r48, %r47, %r19, %r23;
	sub.s32 	%r49, %r48, %r19;
	mul.lo.s32 	%r50, %r17, %r19;
	sub.s32 	%r51, %r48, %r50;
	mul.wide.s32 	%rd24, %r48, 8;
	add.s64 	%rd25, %rd23, %rd24;
	ld.global.f64 	%fd109, [%rd25+-8];
	ld.global.f64 	%fd110, [%rd25+8];
	mul.wide.s32 	%rd26, %r49, 8;
	add.s64 	%rd27, %rd23, %rd26;
	ld.global.f64 	%fd111, [%rd27];
	mul.wide.s32 	%rd28, %r19, 8;
	add.s64 	%rd29, %rd25, %rd28;
	ld.global.f64 	%fd112, [%rd29];
	mul.wide.s32 	%rd30, %r51, 8;
	add.s64 	%rd31, %rd23, %rd30;
	ld.global.f64 	%fd113, [%rd31];
	mul.wide.s32 	%rd32, %r50, 8;
	add.s64 	%rd33, %rd25, %rd32;
	ld.global.f64 	%fd114, [%rd33];
	ld.global.f64 	%fd115, [%rd25];
	add.f64 	%fd116, %fd109, %fd110;
	mul.f64 	%fd117, %fd24, %fd24;
	div.rn.f64 	%fd118, %fd116, %fd117;
	add.f64 	%fd119, %fd111, %fd112;
	mul.f64 	%fd120, %fd25, %fd25;
	div.rn.f64 	%fd121, %fd119, %fd120;
	add.f64 	%fd122, %fd118, %fd121;
	add.f64 	%fd123, %fd113, %fd114;
	mul.f64 	%fd124, %fd26, %fd26;
	div.rn.f64 	%fd125, %fd123, %fd124;
	add.f64 	%fd126, %fd122, %fd125;
	cvta.to.global.u64 	%rd34, %rd39;
	add.s64 	%rd35, %rd34, %rd24;
	ld.global.f64 	%fd127, [%rd35];
	sub.f64 	%fd128, %fd126, %fd127;
	mov.f64 	%fd129, 0d4000000000000000;
	div.rn.f64 	%fd130, %fd129, %fd117;
	div.rn.f64 	%fd131, %fd129, %fd120;
	add.f64 	%fd132, %fd130, %fd131;
	div.rn.f64 	%fd133, %fd129, %fd124;
	add.f64 	%fd134, %fd132, %fd133;
	div.rn.f64 	%fd135, %fd128, %fd134;
	add.s64 	%rd36, %rd2, %rd24;
	st.global.f64 	[%rd36], %fd135;
	sub.f64 	%fd136, %fd135, %fd115;
	mul.f64 	%fd137, %fd136, %fd136;
	add.s64 	%rd37, %rd1, %rd24;
	st.global.f64 	[%rd37], %fd137;
	bra.uni 	$L__BB3_19;
$L__BB3_4:
	setp.ge.s32 	%p14, %r23, %r19;
	setp.ge.s32 	%p15, %r2, %r17;
	or.pred  	%p16, %p14, %p15;
	setp.ge.s32 	%p17, %r3, %r18;
	or.pred  	%p18, %p16, %p17;
	@%p18 bra 	$L__BB3_19;
	cvt.rn.f64.s32 	%fd27, %r23;
	mul.f64 	%fd28, %fd24, %fd27;
	cvt.rn.f64.u32 	%fd29, %r2;
	mul.f64 	%fd1, %fd25, %fd29;
	cvt.rn.f64.u32 	%fd30, %r3;
	mul.f64 	%fd2, %fd26, %fd30;
	mad.lo.s32 	%r31, %r17, %r3, %r2;
	mad.lo.s32 	%r4, %r31, %r19, %r23;
	mul.f64 	%fd3, %fd28, 0d401921FB54442D18;
	abs.f64 	%fd4, %fd3;
	setp.neu.f64 	%p19, %fd4, 0d7FF0000000000000;
	@%p19 bra 	$L__BB3_7;
	mov.f64 	%fd36, 0d0000000000000000;
	mul.rn.f64 	%fd138, %fd3, %fd36;
	mov.b32 	%r52, 0;
	bra.uni 	$L__BB3_9;
$L__BB3_7:
	mul.f64 	%fd31, %fd3, 0d3FE45F306DC9C883;
	cvt.rni.s32.f64 	%r52, %fd31;
	cvt.rn.f64.s32 	%fd32, %r52;
	fma.rn.f64 	%fd33, %fd32, 0dBFF921FB54442D18, %fd3;
	fma.rn.f64 	%fd34, %fd32, 0dBC91A62633145C00, %fd33;
	fma.rn.f64 	%fd138, %fd32, 0dB97B839A252049C0, %fd34;
	setp.ltu.f64 	%p20, %fd4, 0d41E0000000000000;
	@%p20 bra 	$L__BB3_9;
	{ // callseq 6, 0
	.param .b64 param0;
	st.param.f64 	[param0], %fd3;
	.param .align 16 .b8 retval0[16];
	call.uni (retval0), 
	__internal_trig_reduction_slowpathd, 
	(
	param0
	);
	ld.param.f64 	%fd138, [retval0];
	ld.param.b32 	%r52, [retval0+8];
	} // callseq 6
$L__BB3_9:
	shl.b32 	%r34, %r52, 6;
	cvt.u64.u32 	%rd7, %r34;
	and.b64  	%rd8, %rd7, 64;
	mov.u64 	%rd9, __cudart_sin_cos_coeffs;
	add.s64 	%rd10, %rd9, %rd8;
	mul.rn.f64 	%fd37, %fd138, %fd138;
	and.b32  	%r35, %r52, 1;
	setp.eq.b32 	%p21, %r35, 1;
	selp.f64 	%fd38, 0dBDA8FF8320FD8164, 0d3DE5DB65F9785EBA, %p21;
	ld.global.nc.v2.f64 	{%fd39, %fd40}, [%rd10];
	fma.rn.f64 	%fd41, %fd38, %fd37, %fd39;
	fma.rn.f64 	%fd42, %fd41, %fd37, %fd40;
	ld.global.nc.v2.f64 	{%fd43, %fd44}, [%rd10+16];
	fma.rn.f64 	%fd45, %fd42, %fd37, %fd43;
	fma.rn.f64 	%fd46, %fd45, %fd37, %fd44;
	ld.global.nc.v2.f64 	{%fd47, %fd48}, [%rd10+32];
	fma.rn.f64 	%fd49, %fd46, %fd37, %fd47;
	fma.rn.f64 	%fd50, %fd49, %fd37, %fd48;
	fma.rn.f64 	%fd51, %fd50, %fd138, %fd138;
	fma.rn.f64 	%fd52, %fd50, %fd37, 0d3FF0000000000000;
	selp.f64 	%fd53, %fd52, %fd51, %p21;
	and.b32  	%r36, %r52, 2;
	setp.eq.s32 	%p22, %r36, 0;
	mov.f64 	%fd54, 0d0000000000000000;
	sub.f64 	%fd55, %fd54, %fd53;
	selp.f64 	%fd9, %fd53, %fd55, %p22;
	mul.f64 	%fd10, %fd1, 0d401921FB54442D18;
	abs.f64 	%fd11, %fd10;
	setp.neu.f64 	%p23, %fd11, 0d7FF0000000000000;
	@%p23 bra 	$L__BB3_11;
	mov.f64 	%fd61, 0d0000000000000000;
	mul.rn.f64 	%fd140, %fd10, %fd61;
	mov.b32 	%r54, 1;
	bra.uni 	$L__BB3_14;
$L__BB3_11:
	mul.f64 	%fd56, %fd10, 0d3FE45F306DC9C883;
	cvt.rni.s32.f64 	%r53, %fd56;
	cvt.rn.f64.s32 	%fd57, %r53;
	fma.rn.f64 	%fd58, %fd57, 0dBFF921FB54442D18, %fd10;
	fma.rn.f64 	%fd59, %fd57, 0dBC91A62633145C00, %fd58;
	fma.rn.f64 	%fd140, %fd57, 0dB97B839A252049C0, %fd59;
	setp.ltu.f64 	%p24, %fd11, 0d41E0000000000000;
	@%p24 bra 	$L__BB3_13;
	{ // callseq 7, 0
	.param .b64 param0;
	st.param.f64 	[param0], %fd10;
	.param .align 16 .b8 retval0[16];
	call.uni (retval0), 
	__internal_trig_reduction_slowpathd, 
	(
	param0
	);
	ld.param.f64 	%fd140, [retval0];
	ld.param.b32 	%r53, [retval0+8];
	} // callseq 7
$L__BB3_13:
	add.s32 	%r54, %r53, 1;
$L__BB3_14:
	shl.b32 	%r39, %r54, 6;
	cvt.u64.u32 	%rd11, %r39;
	and.b64  	%rd12, %rd11, 64;
	add.s64 	%rd14, %rd9, %rd12;
	mul.rn.f64 	%fd62, %fd140, %fd140;
	and.b32  	%r40, %r54, 1;
	setp.eq.b32 	%p25, %r40, 1;
	selp.f64 	%fd63, 0dBDA8FF8320FD8164, 0d3DE5DB65F9785EBA, %p25;
	ld.global.nc.v2.f64 	{%fd64, %fd65}, [%rd14];
	fma.rn.f64 	%fd66, %fd63, %fd62, %fd64;
	fma.rn.f64 	%fd67, %fd66, %fd62, %fd65;
	ld.global.nc.v2.f64 	{%fd68, %fd69}, [%rd14+16];
	fma.rn.f64 	%fd70, %fd67, %fd62, %fd68;
	fma.rn.f64 	%fd71, %fd70, %fd62, %fd69;
	ld.global.nc.v2.f64 	{%fd72, %fd73}, [%rd14+32];
	fma.rn.f64 	%fd74, %fd71, %fd62, %fd72;
	fma.rn.f64 	%fd75, %fd74, %fd62, %fd73;
	fma.rn.f64 	%fd76, %fd75, %fd140, %fd140;
	fma.rn.f64 	%fd77, %fd75, %fd62, 0d3FF0000000000000;
	selp.f64 	%fd78, %fd77, %fd76, %p25;
	and.b32  	%r41, %r54, 2;
	setp.eq.s32 	%p26, %r41, 0;
	mov.f64 	%fd79, 0d0000000000000000;
	sub.f64 	%fd80, %fd79, %fd78;
	selp.f64 	%fd81, %fd78, %fd80, %p26;
	mul.f64 	%fd17, %fd9, %fd81;
	mul.f64 	%fd18, %fd2, 0d401921FB54442D18;
	abs.f64 	%fd19, %fd18;
	setp.neu.f64 	%p27, %fd19, 0d7FF0000000000000;
	@%p27 bra 	$L__BB3_16;
	mov.f64 	%fd87, 0d0000000000000000;
	mul.rn.f64 	%fd141, %fd18, %fd87;
	mov.b32 	%r55, 0;
	bra.uni 	$L__BB3_18;
$L__BB3_16:
	mul.f64 	%fd82, %fd18, 0d3FE45F306DC9C883;
	cvt.rni.s32.f64 	%r55, %fd82;
	cvt.rn.f64.s32 	%fd83, %r55;
	fma.rn.f64 	%fd84, %fd83, 0dBFF921FB54442D18, %fd18;
	fma.rn.f64 	%fd85, %fd83, 0dBC91A62633145C00, %fd84;
	fma.rn.f64 	%fd141, %fd83, 0dB97B839A252049C0, %fd85;
	setp.ltu.f64 	%p28, %fd19, 0d41E0000000000000;
	@%p28 bra 	$L__BB3_18;
	{ // callseq 8, 0
	.param .b64 param0;
	st.param.f64 	[param0], %fd18;
	.param .align 16 .b8 retval0[16];
	call.uni (retval0), 
	__internal_trig_reduction_slowpathd, 
	(
	param0
	);
	ld.param.f64 	%fd141, [retval0];
	ld.param.b32 	%r55, [retval0+8];
	} // callseq 8
$L__BB3_18:
	shl.b32 	%r44, %r55, 6;
	cvt.u64.u32 	%rd15, %r44;
	and.b64  	%rd16, %rd15, 64;
	add.s64 	%rd18, %rd9, %rd16;
	mul.rn.f64 	%fd88, %fd141, %fd141;
	and.b32  	%r45, %r55, 1;
	setp.eq.b32 	%p29, %r45, 1;
	selp.f64 	%fd89, 0dBDA8FF8320FD8164, 0d3DE5DB65F9785EBA, %p29;
	ld.global.nc.v2.f64 	{%fd90, %fd91}, [%rd18];
	fma.rn.f64 	%fd92, %fd89, %fd88, %fd90;
	fma.rn.f64 	%fd93, %fd92, %fd88, %fd91;
	ld.global.nc.v2.f64 	{%fd94, %fd95}, [%rd18+16];
	fma.rn.f64 	%fd96, %fd93, %fd88, %fd94;
	fma.rn.f64 	%fd97, %fd96, %fd88, %fd95;
	ld.global.nc.v2.f64 	{%fd98, %fd99}, [%rd18+32];
	fma.rn.f64 	%fd100, %fd97, %fd88, %fd98;
	fma.rn.f64 	%fd101, %fd100, %fd88, %fd99;
	fma.rn.f64 	%fd102, %fd101, %fd141, %fd141;
	fma.rn.f64 	%fd103, %fd101, %fd88, 0d3FF0000000000000;
	selp.f64 	%fd104, %fd103, %fd102, %p29;
	and.b32  	%r46, %r55, 2;
	setp.eq.s32 	%p30, %r46, 0;
	mov.f64 	%fd105, 0d0000000000000000;
	sub.f64 	%fd106, %fd105, %fd104;
	selp.f64 	%fd107, %fd104, %fd106, %p30;
	mul.f64 	%fd108, %fd17, %fd107;
	mul.wide.s32 	%rd19, %r4, 8;
	add.s64 	%rd20, %rd2, %rd19;
	st.global.f64 	[%rd20], %fd108;
	add.s64 	%rd21, %rd1, %rd19;
	mov.b64 	%rd22, 0;
	st.global.u64 	[%rd21], %rd22;
$L__BB3_19:
	ret;

}
	// .globl	_Z21jacobiIterationStreamPdS_S_iiidddS_ii
.visible .entry _Z21jacobiIterationStreamPdS_S_iiidddS_ii(
	.param .u64 .ptr .align 1 _Z21jacobiIterationStreamPdS_S_iiidddS_ii_param_0,
	.param .u64 .ptr .align 1 _Z21jacobiIterationStreamPdS_S_iiidddS_ii_param_1,
	.param .u64 .ptr .align 1 _Z21jacobiIterationStreamPdS_S_iiidddS_ii_param_2,
	.param .u32 _Z21jacobiIterationStreamPdS_S_iiidddS_ii_param_3,
	.param .u32 _Z21jacobiIterationStreamPdS_S_iiidddS_ii_param_4,
	.param .u32 _Z21jacobiIterationStreamPdS_S_iiidddS_ii_param_5,
	.param .f64 _Z21jacobiIterationStreamPdS_S_iiidddS_ii_param_6,
	.param .f64 _Z21jacobiIterationStreamPdS_S_iiidddS_ii_param_7,
	.param .f64 _Z21jacobiIterationStreamPdS_S_iiidddS_ii_param_8,
	.param .u64 .ptr .align 1 _Z21jacobiIterationStreamPdS_S_iiidddS_ii_param_9,
	.param .u32 _Z21jacobiIterationStreamPdS_S_iiidddS_ii_param_10,
	.param .u32 _Z21jacobiIterationStreamPdS_S_iiidddS_ii_param_11
)
{
	.reg .pred 	%p<41>;
	.reg .b32 	%r<58>;
	.reg .b64 	%rd<40>;
	.reg .b64 	%fd<142>;

	ld.param.u64 	%rd5, [_Z21jacobiIterationStreamPdS_S_iiidddS_ii_param_1];
	ld.param.u32 	%r21, [_Z21jacobiIterationStreamPdS_S_iiidddS_ii_param_3];
	ld.param.u32 	%r17, [_Z21jacobiIterationStreamPdS_S_iiidddS_ii_param_4];
	ld.param.u32 	%r18, [_Z21jacobiIterationStreamPdS_S_iiidddS_ii_param_5];
	ld.param.f64 	%fd24, [_Z21jacobiIterationStreamPdS_S_iiidddS_ii_param_6];
	ld.param.f64 	%fd25, [_Z21jacobiIterationStreamPdS_S_iiidddS_ii_param_7];
	ld.param.f64 	%fd26, [_Z21jacobiIterationStreamPdS_S_iiidddS_ii_param_8];
	ld.param.u64 	%rd6, [_Z21jacobiIterationStreamPdS_S_iiidddS_ii_param_9];
	ld.param.u32 	%r19, [_Z21jacobiIterationStreamPdS_S_iiidddS_ii_param_10];
	ld.param.u32 	%r20, [_Z21jacobiIterationStreamPdS_S_iiidddS_ii_param_11];
	cvta.to.global.u64 	%rd1, %rd6;
	cvta.to.global.u64 	%rd2, %rd5;
	mov.u32 	%r22, %ctaid.x;
	mov.u32 	%r23, %ntid.x;
	mov.u32 	%r24, %tid.x;
	mad.lo.s32 	%r25, %r22, %r23, %r24;
	mov.u32 	%r26, %ctaid.y;
	mov.u32 	%r27, %ntid.y;
	mov.u32 	%r28, %tid.y;
	mad.lo.s32 	%r2, %r26, %r27, %r28;
	mov.u32 	%r29, %ctaid.z;
	add.s32 	%r3, %r19, %r29;
	setp.lt.s32 	%p6, %r25, 1;
	add.s32 	%r30, %r21, -1;
	setp.ge.s32 	%p7, %r25, %r30;
	or.pred  	%p8, %p6, %p7;
	setp.eq.s32 	%p9, %r2, 0;
	mov.pred 	%p39, 0;
	or.pred  	%p10, %p9, %p8;
	@%p10 bra 	$L__BB4_2;
	add.s32 	%r31, %r17, -1;
	setp.lt.s32 	%p39, %r2, %r31;
$L__BB4_2:
	setp.lt.s32 	%p12, %r3, 1;
	not.pred 	%p13, %p39;
	mov.pred 	%p40, 0;
	or.pred  	%p14, %p12, %p13;
	@%p14 bra 	$L__BB4_4;
	add.s32 	%r32, %r18, -1;
	setp.lt.s32 	%p40, %r3, %r32;
$L__BB4_4:
	setp.lt.s32 	%p15, %r3, %r19;
	not.pred 	%p16, %p40;
	or.pred  	%p17, %p15, %p16;
	setp.ge.s32 	%p18, %r3, %r20;
	or.pred  	%p19, %p18, %p17;
	@%p19 bra 	$L__BB4_6;
	ld.param.u64 	%rd39, [_Z21jacobiIterationStreamPdS_S_iiidddS_ii_param_2];
	ld.param.u64 	%rd38, [_Z21jacobiIterationStreamPdS_S_iiidddS_ii_param_0];
	cvta.to.global.u64 	%rd23, %rd38;
	mad.lo.s32 	%r49, %r3, %r17, %r2;
	mad.lo.s32 	%r50, %r49, %r21, %r25;
	sub.s32 	%r51, %r50, %r21;
	mul.lo.s32 	%r52, %r17, %r21;
	sub.s32 	%r53, %r50, %r52;
	mul.wide.s32 	%rd24, %r50, 8;
	add.s64 	%rd25, %rd23, %rd24;
	ld.global.f64 	%fd109, [%rd25+-8];
	ld.global.f64 	%fd110, [%rd25+8];
	mul.wide.s32 	%rd26, %r51, 8;
	add.s64 	%rd27, %rd23, %rd26;
	ld.global.f64 	%fd111, [%rd27];
	mul.wide.s32 	%rd28, %r21, 8;
	add.s64 	%rd29, %rd25, %rd28;
	ld.global.f64 	%fd112, [%rd29];
	mul.wide.s32 	%rd30, %r53, 8;
	add.s64 	%rd31, %rd23, %rd30;
	ld.global.f64 	%fd113, [%rd31];
	mul.wide.s32 	%rd32, %r52, 8;
	add.s64 	%rd33, %rd25, %rd32;
	ld.global.f64 	%fd114, [%rd33];
	ld.global.f64 	%fd115, [%rd25];
	add.f64 	%fd116, %fd109, %fd110;
	mul.f64 	%fd117, %fd24, %fd24;
	div.rn.f64 	%fd118, %fd116, %fd117;
	add.f64 	%fd119, %fd111, %fd112;
	mul.f64 	%fd120, %fd25, %fd25;
	div.rn.f64 	%fd121, %fd119, %fd120;
	add.f64 	%fd122, %fd118, %fd121;
	add.f64 	%fd123, %fd113, %fd114;
	mul.f64 	%fd124, %fd26, %fd26;
	div.rn.f64 	%fd125, %fd123, %fd124;
	add.f64 	%fd126, %fd122, %fd125;
	cvta.to.global.u64 	%rd34, %rd39;
	add.s64 	%rd35, %rd34, %rd24;
	ld.global.f64 	%fd127, [%rd35];
	sub.f64 	%fd128, %fd126, %fd127;
	mov.f64 	%fd129, 0d4000000000000000;
	div.rn.f64 	%fd130, %fd129, %fd117;
	div.rn.f64 	%fd131, %fd129, %fd120;
	add.f64 	%fd132, %fd130, %fd131;
	div.rn.f64 	%fd133, %fd129, %fd124;
	add.f64 	%fd134, %fd132, %fd133;
	div.rn.f64 	%fd135, %fd128, %fd134;
	add.s64 	%rd36, %rd2, %rd24;
	st.global.f64 	[%rd36], %fd135;
	sub.f64 	%fd136, %fd135, %fd115;
	mul.f64 	%fd137, %fd136, %fd136;
	add.s64 	%rd37, %rd1, %rd24;
	st.global.f64 	[%rd37], %fd137;
	bra.uni 	$L__BB4_21;
$L__BB4_6:
	setp.ge.s32 	%p20, %r3, %r20;
	setp.lt.s32 	%p21, %r3, %r19;
	setp.ge.s32 	%p22, %r25, %r21;
	setp.ge.s32 	%p23, %r2, %r17;
	or.pred  	%p24, %p22, %p23;
	or.pred  	%p25, %p24, %p21;
	or.pred  	%p26, %p20, %p25;
	@%p26 bra 	$L__BB4_21;
	cvt.rn.f64.s32 	%fd27, %r25;
	mul.f64 	%fd28, %fd24, %fd27;
	cvt.rn.f64.u32 	%fd29, %r2;
	mul.f64 	%fd1, %fd25, %fd29;
	cvt.rn.f64.s32 	%fd30, %r3;
	mul.f64 	%fd2, %fd26, %fd30;
	mad.lo.s32 	%r33, %r3, %r17, %r2;
	mad.lo.s32 	%r4, %r33, %r21, %r25;
	mul.f64 	%fd3, %fd28, 0d401921FB54442D18;
	abs.f64 	%fd4, %fd3;
	setp.neu.f64 	%p27, %fd4, 0d7FF0000000000000;
	@%p27 bra 	$L__BB4_9;
	mov.f64 	%fd36, 0d0000000000000000;
	mul.rn.f64 	%fd138, %fd3, %fd36;
	mov.b32 	%r54, 0;
	bra.uni 	$L__BB4_11;
$L__BB4_9:
	mul.f64 	%fd31, %fd3, 0d3FE45F306DC9C883;
	cvt.rni.s32.f64 	%r54, %fd31;
	cvt.rn.f64.s32 	%fd32, %r54;
	fma.rn.f64 	%fd33, %fd32, 0dBFF921FB54442D18, %fd3;
	fma.rn.f64 	%fd34, %fd32, 0dBC91A62633145C00, %fd33;
	fma.rn.f64 	%fd138, %fd32, 0dB97B839A252049C0, %fd34;
	setp.ltu.f64 	%p28, %fd4, 0d41E0000000000000;
	@%p28 bra 	$L__BB4_11;
	{ // callseq 9, 0
	.param .b64 param0;
	st.param.f64 	[param0], %fd3;
	.param .align 16 .b8 retval0[16];
	call.uni (retval0), 
	__internal_trig_reduction_slowpathd, 
	(
	param0
	);
	ld.param.f64 	%fd138, [retval0];
	ld.param.b32 	%r54, [retval0+8];
	} // callseq 9
$L__BB4_11:
	shl.b32 	%r36, %r54, 6;
	cvt.u64.u32 	%rd7, %r36;
	and.b64  	%rd8, %rd7, 64;
	mov.u64 	%rd9, __cudart_sin_cos_coeffs;
	add.s64 	%rd10, %rd9, %rd8;
	mul.rn.f64 	%fd37, %fd138, %fd138;
	and.b32  	%r37, %r54, 1;
	setp.eq.b32 	%p29, %r37, 1;
	selp.f64 	%fd38, 0dBDA8FF8320FD8164, 0d3DE5DB65F9785EBA, %p29;
	ld.global.nc.v2.f64 	{%fd39, %fd40}, [%rd10];
	fma.rn.f64 	%fd41, %fd38, %fd37, %fd39;
	fma.rn.f64 	%fd42, %fd41, %fd37, %fd40;
	ld.global.nc.v2.f64 	{%fd43, %fd44}, [%rd10+16];
	fma.rn.f64 	%fd45, %fd42, %fd37, %fd43;
	fma.rn.f64 	%fd46, %fd45, %fd37, %fd44;
	ld.global.nc.v2.f64 	{%fd47, %fd48}, [%rd10+32];
	fma.rn.f64 	%fd49, %fd46, %fd37, %fd47;
	fma.rn.f64 	%fd50, %fd49, %fd37, %fd48;
	fma.rn.f64 	%fd51, %fd50, %fd138, %fd138;
	fma.rn.f64 	%fd52, %fd50, %fd37, 0d3FF0000000000000;
	selp.f64 	%fd53, %fd52, %fd51, %p29;
	and.b32  	%r38, %r54, 2;
	setp.eq.s32 	%p30, %r38, 0;
	mov.f64 	%fd54, 0d0000000000000000;
	sub.f64 	%fd55, %fd54, %fd53;
	selp.f64 	%fd9, %fd53, %fd55, %p30;
	mul.f64 	%fd10, %fd1, 0d401921FB54442D18;
	abs.f64 	%fd11, %fd10;
	setp.neu.f64 	%p31, %fd11, 0d7FF0000000000000;
	@%p31 bra 	$L__BB4_13;
	mov.f64 	%fd61, 0d0000000000000000;
	mul.rn.f64 	%fd140, %fd10, %fd61;
	mov.b32 	%r56, 1;
	bra.uni 	$L__BB4_16;
$L__BB4_13:
	mul.f64 	%fd56, %fd10, 0d3FE45F306DC9C883;
	cvt.rni.s32.f64 	%r55, %fd56;
	cvt.rn.f64.s32 	%fd57, %r55;
	fma.rn.f64 	%fd58, %fd57, 0dBFF921FB54442D18, %fd10;
	fma.rn.f64 	%fd59, %fd57, 0dBC91A62633145C00, %fd58;
	fma.rn.f64 	%fd140, %fd57, 0dB97B839A252049C0, %fd59;
	setp.ltu.f64 	%p32, %fd11, 0d41E0000000000000;
	@%p32 bra 	$L__BB4_15;
	{ // callseq 10, 0
	.param .b64 param0;
	st.param.f64 	[param0], %fd10;
	.param .align 16 .b8 retval0[16];
	call.uni (retval0), 
	__internal_trig_reduction_slowpathd, 
	(
	param0
	);
	ld.param.f64 	%fd140, [retval0];
	ld.param.b32 	%r55, [retval0+8];
	} // callseq 10
$L__BB4_15:
	add.s32 	%r56, %r55, 1;
$L__BB4_16:
	shl.b32 	%r41, %r56, 6;
	cvt.u64.u32 	%rd11, %r41;
	and.b64  	%rd12, %rd11, 64;
	add.s64 	%rd14, %rd9, %rd12;
	mul.rn.f64 	%fd62, %fd140, %fd140;
	and.b32  	%r42, %r56, 1;
	setp.eq.b32 	%p33, %r42, 1;
	selp.f64 	%fd63, 0dBDA8FF8320FD8164, 0d3DE5DB65F9785EBA, %p33;
	ld.global.nc.v2.f64 	{%fd64, %fd65}, [%rd14];
	fma.rn.f64 	%fd66, %fd63, %fd62, %fd64;
	fma.rn.f64 	%fd67, %fd66, %fd62, %fd65;
	ld.global.nc.v2.f64 	{%fd68, %fd69}, [%rd14+16];
	fma.rn.f64 	%fd70, %fd67, %fd62, %fd68;
	fma.rn.f64 	%fd71, %fd70, %fd62, %fd69;
	ld.global.nc.v2.f64 	{%fd72, %fd73}, [%rd14+32];
	fma.rn.f64 	%fd74, %fd71, %fd62, %fd72;
	fma.rn.f64 	%fd75, %fd74, %fd62, %fd73;
	fma.rn.f64 	%fd76, %fd75, %fd140, %fd140;
	fma.rn.f64 	%fd77, %fd75, %fd62, 0d3FF0000000000000;
	selp.f64 	%fd78, %fd77, %fd76, %p33;
	and.b32  	%r43, %r56, 2;
	setp.eq.s32 	%p34, %r43, 0;
	mov.f64 	%fd79, 0d0000000000000000;
	sub.f64 	%fd80, %fd79, %fd78;
	selp.f64 	%fd81, %fd78, %fd80, %p34;
	mul.f64 	%fd17, %fd9, %fd81;
	mul.f64 	%fd18, %fd2, 0d401921FB54442D18;
	abs.f64 	%fd19, %fd18;
	setp.neu.f64 	%p35, %fd19, 0d7FF0000000000000;
	@%p35 bra 	$L__BB4_18;
	mov.f64 	%fd87, 0d0000000000000000;
	mul.rn.f64 	%fd141, %fd18, %fd87;
	mov.b32 	%r57, 0;
	bra.uni 	$L__BB4_20;
$L__BB4_18:
	mul.f64 	%fd82, %fd18, 0d3FE45F306DC9C883;
	cvt.rni.s32.f64 	%r57, %fd82;
	cvt.rn.f64.s32 	%fd83, %r57;
	fma.rn.f64 	%fd84, %fd83, 0dBFF921FB54442D18, %fd18;
	fma.rn.f64 	%fd85, %fd83, 0dBC91A62633145C00, %fd84;
	fma.rn.f64 	%fd141, %fd83, 0dB97B839A252049C0, %fd85;
	setp.ltu.f64 	%p36, %fd19, 0d41E0000000000000;
	@%p36 bra 	$L__BB4_20;
	{ // callseq 11, 0
	.param .b64 param0;
	st.param.f64 	[param0], %fd18;
	.param .align 16 .b8 retval0[16];
	call.uni (retval0), 
	__internal_trig_reduction_slowpathd, 
	(
	param0
	);
	ld.param.f64 	%fd141, [retval0];
	ld.param.b32 	%r57, [retval0+8];
	} // callseq 11
$L__BB4_20:
	shl.b32 	%r46, %r57, 6;
	cvt.u64.u32 	%rd15, %r46;
	and.b64  	%rd16, %rd15, 64;
	add.s64 	%rd18, %rd9, %rd16;
	mul.rn.f64 	%fd88, %fd141, %fd141;
	and.b32  	%r47, %r57, 1;
	setp.eq.b32 	%p37, %r47, 1;
	selp.f64 	%fd89, 0dBDA8FF8320FD8164, 0d3DE5DB65F9785EBA, %p37;
	ld.global.nc.v2.f64 	{%fd90, %fd91}, [%rd18];
	fma.rn.f64 	%fd92, %fd89, %fd88, %fd90;
	fma.rn.f64 	%fd93, %fd92, %fd88, %fd91;
	ld.global.nc.v2.f64 	{%fd94, %fd95}, [%rd18+16];
	fma.rn.f64 	%fd96, %fd93, %fd88, %fd94;
	fma.rn.f64 	%fd97, %fd96, %fd88, %fd95;
	ld.global.nc.v2.f64 	{%fd98, %fd99}, [%rd18+32];
	fma.rn.f64 	%fd100, %fd97, %fd88, %fd98;
	fma.rn.f64 	%fd101, %fd100, %fd88, %fd99;
	fma.rn.f64 	%fd102, %fd101, %fd141, %fd141;
	fma.rn.f64 	%fd103, %fd101, %fd88, 0d3FF0000000000000;
	selp.f64 	%fd104, %fd103, %fd102, %p37;
	and.b32  	%r48, %r57, 2;
	setp.eq.s32 	%p38, %r48, 0;
	mov.f64 	%fd105, 0d0000000000000000;
	sub.f64 	%fd106, %fd105, %fd104;
	selp.f64 	%fd107, %fd104, %fd106, %p38;
	mul.f64 	%fd108, %fd17, %fd107;
	mul.wide.s32 	%rd19, %r4, 8;
	add.s64 	%rd20, %rd2, %rd19;
	st.global.f64 	[%rd20], %fd108;
	add.s64 	%rd21, %rd1, %rd19;
	mov.b64 	%rd22, 0;
	st.global.u64 	[%rd21], %rd22;
$L__BB4_21:
	ret;

}
	// .globl	_Z21jacobiIterationSharedPdS_S_iiidddS_
.visible .entry _Z21jacobiIterationSharedPdS_S_iiidddS_(
	.param .u64 .ptr .align 1 _Z21jacobiIterationSharedPdS_S_iiidddS__param_0,
	.param .u64 .ptr .align 1 _Z21jacobiIterationSharedPdS_S_iiidddS__param_1,
	.param .u64 .ptr .align 1 _Z21jacobiIterationSharedPdS_S_iiidddS__param_2,
	.param .u32 _Z21jacobiIterationSharedPdS_S_iiidddS__param_3,
	.param .u32 _Z21jacobiIterationSharedPdS_S_iiidddS__param_4,
	.param .u32 _Z21jacobiIterationSharedPdS_S_iiidddS__param_5,
	.param .f64 _Z21jacobiIterationSharedPdS_S_iiidddS__param_6,
	.param .f64 _Z21jacobiIterationSharedPdS_S_iiidddS__param_7,
	.param .f64 _Z21jacobiIterationSharedPdS_S_iiidddS__param_8,
	.param .u64 .ptr .align 1 _Z21jacobiIterationSharedPdS_S_iiidddS__param_9
)
{
	.reg .pred 	%p<85>;
	.reg .b32 	%r<84>;
	.reg .b64 	%rd<40>;
	.reg .b64 	%fd<178>;

	ld.param.u64 	%rd8, [_Z21jacobiIterationSharedPdS_S_iiidddS__param_0];
	ld.param.u64 	%rd9, [_Z21jacobiIterationSharedPdS_S_iiidddS__param_1];
	ld.param.u32 	%r30, [_Z21jacobiIterationSharedPdS_S_iiidddS__param_3];
	ld.param.u32 	%r33, [_Z21jacobiIterationSharedPdS_S_iiidddS__param_4];
	ld.param.u32 	%r32, [_Z21jacobiIterationSharedPdS_S_iiidddS__param_5];
	ld.param.f64 	%fd42, [_Z21jacobiIterationSharedPdS_S_iiidddS__param_6];
	ld.param.f64 	%fd43, [_Z21jacobiIterationSharedPdS_S_iiidddS__param_7];
	ld.param.f64 	%fd44, [_Z21jacobiIterationSharedPdS_S_iiidddS__param_8];
	ld.param.u64 	%rd10, [_Z21jacobiIterationSharedPdS_S_iiidddS__param_9];
	cvta.to.global.u64 	%rd1, %rd10;
	cvta.to.global.u64 	%rd2, %rd9;
	cvta.to.global.u64 	%rd3, %rd8;
	mov.u32 	%r34, %ctaid.x;
	mov.u32 	%r1, %ntid.x;
	mov.u32 	%r2, %tid.x;
	mad.lo.s32 	%r3, %r34, %r1, %r2;
	mov.u32 	%r35, %ctaid.y;
	mov.u32 	%r4, %ntid.y;
	mov.u32 	%r5, %tid.y;
	mad.lo.s32 	%r36, %r35, %r4, %r5;
	mov.u32 	%r7, %ctaid.z;
	add.s32 	%r8, %r1, 2;
	mad.lo.s32 	%r37, %r33, %r7, %r36;
	mad.lo.s32 	%r9, %r37, %r30, %r3;
	setp.lt.s32 	%p2, %r3, %r30;
	setp.lt.s32 	%p3, %r36, %r33;
	and.pred  	%p4, %p2, %p3;
	setp.lt.s32 	%p5, %r7, %r32;
	and.pred  	%p1, %p4, %p5;
	mul.wide.s32 	%rd11, %r9, 8;
	add.s64 	%rd4, %rd3, %rd11;
	mov.f64 	%fd165, 0d0000000000000000;
	not.pred 	%p6, %p1;
	@%p6 bra 	$L__BB5_2;
	ld.global.f64 	%fd165, [%rd4];
$L__BB5_2:
	mad.lo.s32 	%r10, %r8, %r5, %r8;
	add.s32 	%r38, %r10, %r2;
	shl.b32 	%r39, %r38, 3;
	mov.u32 	%r40, sdata;
	add.s32 	%r11, %r40, %r39;
	st.shared.f64 	[%r11+8], %fd165;
	setp.ne.s32 	%p7, %r2, 0;
	setp.lt.s32 	%p8, %r3, 1;
	or.pred  	%p9, %p7, %p8;
	@%p9 bra 	$L__BB5_6;
	setp.ge.s32 	%p10, %r7, %r32;
	setp.ge.s32 	%p11, %r36, %r33;
	mov.f64 	%fd166, 0d0000000000000000;
	or.pred  	%p12, %p11, %p10;
	@%p12 bra 	$L__BB5_5;
	ld.global.f64 	%fd166, [%rd4+-8];
$L__BB5_5:
	shl.b32 	%r41, %r10, 3;
	mov.u32 	%r42, sdata;
	add.s32 	%r43, %r42, %r41;
	st.shared.f64 	[%r43], %fd166;
$L__BB5_6:
	add.s32 	%r12, %r1, -1;
	setp.ne.s32 	%p13, %r2, %r12;
	add.s32 	%r13, %r30, -1;
	setp.ge.s32 	%p14, %r3, %r13;
	or.pred  	%p15, %p13, %p14;
	@%p15 bra 	$L__BB5_10;
	setp.ge.s32 	%p16, %r7, %r32;
	setp.ge.s32 	%p17, %r36, %r33;
	mov.f64 	%fd167, 0d0000000000000000;
	or.pred  	%p18, %p17, %p16;
	@%p18 bra 	$L__BB5_9;
	ld.global.f64 	%fd167, [%rd4+8];
$L__BB5_9:
	st.shared.f64 	[%r11+16], %fd167;
$L__BB5_10:
	setp.ne.s32 	%p19, %r5, 0;
	setp.eq.s32 	%p20, %r36, 0;
	sub.s32 	%r44, %r9, %r30;
	mul.wide.s32 	%rd12, %r44, 8;
	add.s64 	%rd5, %rd3, %rd12;
	shl.b32 	%r45, %r2, 3;
	mov.u32 	%r46, sdata;
	add.s32 	%r14, %r46, %r45;
	or.pred  	%p21, %p19, %p20;
	@%p21 bra 	$L__BB5_14;
	setp.ge.s32 	%p22, %r7, %r32;
	setp.ge.s32 	%p23, %r3, %r30;
	mov.f64 	%fd168, 0d0000000000000000;
	or.pred  	%p24, %p23, %p22;
	@%p24 bra 	$L__BB5_13;
	ld.global.f64 	%fd168, [%rd5];
$L__BB5_13:
	st.shared.f64 	[%r14+8], %fd168;
$L__BB5_14:
	add.s32 	%r15, %r4, -1;
	setp.ne.s32 	%p25, %r5, %r15;
	add.s32 	%r16, %r33, -1;
	setp.ge.s32 	%p26, %r36, %r16;
	mul.wide.s32 	%rd13, %r30, 8;
	add.s64 	%rd6, %rd4, %rd13;
	shl.b32 	%r47, %r8, 3;
	add.s32 	%r17, %r11, %r47;
	or.pred  	%p27, %p25, %p26;
	@%p27 bra 	$L__BB5_18;
	setp.ge.s32 	%p28, %r7, %r32;
	setp.ge.s32 	%p29, %r3, %r30;
	mov.f64 	%fd169, 0d0000000000000000;
	or.pred  	%p30, %p29, %p28;
	@%p30 bra 	$L__BB5_17;
	ld.global.f64 	%fd169, [%rd6];
$L__BB5_17:
	st.shared.f64 	[%r17+8], %fd169;
$L__BB5_18:
	or.b32  	%r48, %r2, %r5;
	setp.ne.s32 	%p33, %r48, 0;
	or.pred  	%p34, %p33, %p8;
	mul.lo.s32 	%r49, %r5, %r8;
	shl.b32 	%r50, %r2, 3;
	mov.u32 	%r51, sdata;
	add.s32 	%r52, %r51, %r50;
	shl.b32 	%r53, %r49, 3;
	add.s32 	%r18, %r52, %r53;
	or.pred  	%p35, %p34, %p20;
	@%p35 bra 	$L__BB5_22;
	setp.ge.s32 	%p36, %r7, %r32;
	mov.f64 	%fd170, 0d0000000000000000;
	@%p36 bra 	$L__BB5_21;
	ld.global.f64 	%fd170, [%rd5+-8];
$L__BB5_21:
	st.shared.f64 	[%r18], %fd170;
$L__BB5_22:
	setp.eq.s32 	%p37, %r36, 0;
	setp.ne.s32 	%p38, %r5, 0;
	setp.ge.s32 	%p39, %r3, %r13;
	setp.ne.s32 	%p40, %r2, %r12;
	or.pred  	%p41, %p38, %p40;
	or.pred  	%p42, %p41, %p39;
	or.pred  	%p43, %p42, %p37;
	@%p43 bra 	$L__BB5_26;
	setp.ge.s32 	%p44, %r7, %r32;
	mov.f64 	%fd171, 0d0000000000000000;
	@%p44 bra 	$L__BB5_25;
	ld.global.f64 	%fd171, [%rd5+8];
$L__BB5_25:
	shl.b32 	%r54, %r2, 3;
	mov.u32 	%r55, sdata;
	add.s32 	%r56, %r55, %r54;
	st.shared.f64 	[%r56+16], %fd171;
$L__BB5_26:
	setp.ge.s32 	%p45, %r36, %r16;
	setp.ne.s32 	%p46, %r5, %r15;
	setp.lt.s32 	%p47, %r3, 1;
	setp.ne.s32 	%p48, %r2, 0;
	or.pred  	%p49, %p48, %p46;
	or.pred  	%p50, %p49, %p47;
	or.pred  	%p51, %p50, %p45;
	@%p51 bra 	$L__BB5_30;
	setp.ge.s32 	%p52, %r7, %r32;
	mov.f64 	%fd172, 0d0000000000000000;
	@%p52 bra 	$L__BB5_29;
	ld.global.f64 	%fd172, [%rd6+-8];
$L__BB5_29:
	add.s32 	%r57, %r10, %r8;
	shl.b32 	%r58, %r57, 3;
	mov.u32 	%r59, sdata;
	add.s32 	%r60, %r59, %r58;
	st.shared.f64 	[%r60], %fd172;
$L__BB5_30:
	or.pred  	%p57, %p40, %p46;
	or.pred  	%p58, %p57, %p39;
	or.pred  	%p59, %p58, %p45;
	@%p59 bra 	$L__BB5_34;
	setp.ge.s32 	%p60, %r7, %r32;
	mov.f64 	%fd173, 0d0000000000000000;
	@%p60 bra 	$L__BB5_33;
	ld.global.f64 	%fd173, [%rd6+8];
$L__BB5_33:
	st.shared.f64 	[%r17+16], %fd173;
$L__BB5_34:
	setp.ge.s32 	%p61, %r36, %r16;
	setp.eq.s32 	%p62, %r36, 0;
	setp.ge.s32 	%p63, %r3, %r13;
	setp.lt.s32 	%p64, %r3, 1;
	bar.sync 	0;
	or.pred  	%p65, %p64, %p63;
	or.pred  	%p66, %p62, %p65;
	or.pred  	%p67, %p66, %p61;
	setp.eq.s32 	%p68, %r7, 0;
	or.pred  	%p69, %p68, %p67;
	add.s32 	%r62, %r32, -1;
	setp.ge.s32 	%p70, %r7, %r62;
	or.pred  	%p71, %p69, %p70;
	@%p71 bra 	$L__BB5_36;
	ld.param.u64 	%rd39, [_Z21jacobiIterationSharedPdS_S_iiidddS__param_2];
	ld.shared.f64 	%fd136, [%r11];
	ld.shared.f64 	%fd137, [%r11+16];
	ld.shared.f64 	%fd138, [%r18+8];
	ld.shared.f64 	%fd139, [%r17+8];
	mul.lo.s32 	%r78, %r33, %r30;
	sub.s32 	%r79, %r9, %r78;
	mul.wide.s32 	%rd30, %r79, 8;
	add.s64 	%rd31, %rd3, %rd30;
	ld.global.f64 	%fd140, [%rd31];
	mul.wide.s32 	%rd32, %r78, 8;
	add.s64 	%rd33, %rd4, %rd32;
	ld.global.f64 	%fd141, [%rd33];
	ld.shared.f64 	%fd142, [%r11+8];
	mul.f64 	%fd143, %fd42, %fd42;
	mov.f64 	%fd144, 0d4000000000000000;
	div.rn.f64 	%fd145, %fd144, %fd143;
	mul.f64 	%fd146, %fd43, %fd43;
	div.rn.f64 	%fd147, %fd144, %fd146;
	add.f64 	%fd148, %fd145, %fd147;
	mul.f64 	%fd149, %fd44, %fd44;
	div.rn.f64 	%fd150, %fd144, %fd149;
	add.f64 	%fd151, %fd148, %fd150;
	add.f64 	%fd152, %fd136, %fd137;
	div.rn.f64 	%fd153, %fd152, %fd143;
	add.f64 	%fd154, %fd138, %fd139;
	div.rn.f64 	%fd155, %fd154, %fd146;
	add.f64 	%fd156, %fd153, %fd155;
	add.f64 	%fd157, %fd140, %fd141;
	div.rn.f64 	%fd158, %fd157, %fd149;
	add.f64 	%fd159, %fd156, %fd158;
	cvta.to.global.u64 	%rd34, %rd39;
	mul.wide.s32 	%rd35, %r9, 8;
	add.s64 	%rd36, %rd34, %rd35;
	ld.global.f64 	%fd160, [%rd36];
	sub.f64 	%fd161, %fd159, %fd160;
	div.rn.f64 	%fd162, %fd161, %fd151;
	add.s64 	%rd37, %rd2, %rd35;
	st.global.f64 	[%rd37], %fd162;
	sub.f64 	%fd163, %fd162, %fd142;
	mul.f64 	%fd164, %fd163, %fd163;
	add.s64 	%rd38, %rd1, %rd35;
	st.global.f64 	[%rd38], %fd164;
	bra.uni 	$L__BB5_51;
$L__BB5_36:
	@%p6 bra 	$L__BB5_51;
	cvt.rn.f64.s32 	%fd54, %r3;
	mul.f64 	%fd55, %fd42, %fd54;
	cvt.rn.f64.u32 	%fd56, %r36;
	mul.f64 	%fd19, %fd43, %fd56;
	cvt.rn.f64.u32 	%fd57, %r7;
	mul.f64 	%fd20, %fd44, %fd57;
	mul.f64 	%fd21, %fd55, 0d401921FB54442D18;
	abs.f64 	%fd22, %fd21;
	setp.neu.f64 	%p73, %fd22, 0d7FF0000000000000;
	@%p73 bra 	$L__BB5_39;
	mov.f64 	%fd63, 0d0000000000000000;
	mul.rn.f64 	%fd174, %fd21, %fd63;
	mov.b32 	%r80, 0;
	bra.uni 	$L__BB5_41;
$L__BB5_39:
	mul.f64 	%fd58, %fd21, 0d3FE45F306DC9C883;
	cvt.rni.s32.f64 	%r80, %fd58;
	cvt.rn.f64.s32 	%fd59, %r80;
	fma.rn.f64 	%fd60, %fd59, 0dBFF921FB54442D18, %fd21;
	fma.rn.f64 	%fd61, %fd59, 0dBC91A62633145C00, %fd60;
	fma.rn.f64 	%fd174, %fd59, 0dB97B839A252049C0, %fd61;
	setp.ltu.f64 	%p74, %fd22, 0d41E0000000000000;
	@%p74 bra 	$L__BB5_41;
	{ // callseq 12, 0
	.param .b64 param0;
	st.param.f64 	[param0], %fd21;
	.param .align 16 .b8 retval0[16];
	call.uni (retval0), 
	__internal_trig_reduction_slowpathd, 
	(
	param0
	);
	ld.param.f64 	%fd174, [retval0];
	ld.param.b32 	%r80, [retval0+8];
	} // callseq 12
$L__BB5_41:
	shl.b32 	%r65, %r80, 6;
	cvt.u64.u32 	%rd14, %r65;
	and.b64  	%rd15, %rd14, 64;
	mov.u64 	%rd16, __cudart_sin_cos_coeffs;
	add.s64 	%rd17, %rd16, %rd15;
	mul.rn.f64 	%fd64, %fd174, %fd174;
	and.b32  	%r66, %r80, 1;
	setp.eq.b32 	%p75, %r66, 1;
	selp.f64 	%fd65, 0dBDA8FF8320FD8164, 0d3DE5DB65F9785EBA, %p75;
	ld.global.nc.v2.f64 	{%fd66, %fd67}, [%rd17];
	fma.rn.f64 	%fd68, %fd65, %fd64, %fd66;
	fma.rn.f64 	%fd69, %fd68, %fd64, %fd67;
	ld.global.nc.v2.f64 	{%fd70, %fd71}, [%rd17+16];
	fma.rn.f64 	%fd72, %fd69, %fd64, %fd70;
	fma.rn.f64 	%fd73, %fd72, %fd64, %fd71;
	ld.global.nc.v2.f64 	{%fd74, %fd75}, [%rd17+32];
	fma.rn.f64 	%fd76, %fd73, %fd64, %fd74;
	fma.rn.f64 	%fd77, %fd76, %fd64, %fd75;
	fma.rn.f64 	%fd78, %fd77, %fd174, %fd174;
	fma.rn.f64 	%fd79, %fd77, %fd64, 0d3FF0000000000000;
	selp.f64 	%fd80, %fd79, %fd78, %p75;
	and.b32  	%r67, %r80, 2;
	setp.eq.s32 	%p76, %r67, 0;
	mov.f64 	%fd81, 0d0000000000000000;
	sub.f64 	%fd82, %fd81, %fd80;
	selp.f64 	%fd27, %fd80, %fd82, %p76;
	mul.f64 	%fd28, %fd19, 0d401921FB54442D18;
	abs.f64 	%fd29, %fd28;
	setp.neu.f64 	%p77, %fd29, 0d7FF0000000000000;
	@%p77 bra 	$L__BB5_43;
	mov.f64 	%fd88, 0d0000000000000000;
	mul.rn.f64 	%fd176, %fd28, %fd88;
	mov.b32 	%r82, 1;
	bra.uni 	$L__BB5_46;
$L__BB5_43:
	mul.f64 	%fd83, %fd28, 0d3FE45F306DC9C883;
	cvt.rni.s32.f64 	%r81, %fd83;
	cvt.rn.f64.s32 	%fd84, %r81;
	fma.rn.f64 	%fd85, %fd84, 0dBFF921FB54442D18, %fd28;
	fma.rn.f64 	%fd86, %fd84, 0dBC91A62633145C00, %fd85;
	fma.rn.f64 	%fd176, %fd84, 0dB97B839A252049C0, %fd86;
	setp.ltu.f64 	%p78, %fd29, 0d41E0000000000000;
	@%p78 bra 	$L__BB5_45;
	{ // callseq 13, 0
	.param .b64 param0;
	st.param.f64 	[param0], %fd28;
	.param .align 16 .b8 retval0[16];
	call.uni (retval0), 
	__internal_trig_reduction_slowpathd, 
	(
	param0
	);
	ld.param.f64 	%fd176, [retval0];
	ld.param.b32 	%r81, [retval0+8];
	} // callseq 13
$L__BB5_45:
	add.s32 	%r82, %r81, 1;
$L__BB5_46:
	shl.b32 	%r70, %r82, 6;
	cvt.u64.u32 	%rd18, %r70;
	and.b64  	%rd19, %rd18, 64;
	add.s64 	%rd21, %rd16, %rd19;
	mul.rn.f64 	%fd89, %fd176, %fd176;
	and.b32  	%r71, %r82, 1;
	setp.eq.b32 	%p79, %r71, 1;
	selp.f64 	%fd90, 0dBDA8FF8320FD8164, 0d3DE5DB65F9785EBA, %p79;
	ld.global.nc.v2.f64 	{%fd91, %fd92}, [%rd21];
	fma.rn.f64 	%fd93, %fd90, %fd89, %fd91;
	fma.rn.f64 	%fd94, %fd93, %fd89, %fd92;
	ld.global.nc.v2.f64 	{%fd95, %fd96}, [%rd21+16];
	fma.rn.f64 	%fd97, %fd94, %fd89, %fd95;
	fma.rn.f64 	%fd98, %fd97, %fd89, %fd96;
	ld.global.nc.v2.f64 	{%fd99, %fd100}, [%rd21+32];
	fma.rn.f64 	%fd101, %fd98, %fd89, %fd99;
	fma.rn.f64 	%fd102, %fd101, %fd89, %fd100;
	fma.rn.f64 	%fd103, %fd102, %fd176, %fd176;
	fma.rn.f64 	%fd104, %fd102, %fd89, 0d3FF0000000000000;
	selp.f64 	%fd105, %fd104, %fd103, %p79;
	and.b32  	%r72, %r82, 2;
	setp.eq.s32 	%p80, %r72, 0;
	mov.f64 	%fd106, 0d0000000000000000;
	sub.f64 	%fd107, %fd106, %fd105;
	selp.f64 	%fd108, %fd105, %fd107, %p80;
	mul.f64 	%fd35, %fd27, %fd108;
	mul.f64 	%fd36, %fd20, 0d401921FB54442D18;
	abs.f64 	%fd37, %fd36;
	setp.neu.f64 	%p81, %fd37, 0d7FF0000000000000;
	@%p81 bra 	$L__BB5_48;
	mov.f64 	%fd114, 0d0000000000000000;
	mul.rn.f64 	%fd177, %fd36, %fd114;
	mov.b32 	%r83, 0;
	bra.uni 	$L__BB5_50;
$L__BB5_48:
	mul.f64 	%fd109, %fd36, 0d3FE45F306DC9C883;
	cvt.rni.s32.f64 	%r83, %fd109;
	cvt.rn.f64.s32 	%fd110, %r83;
	fma.rn.f64 	%fd111, %fd110, 0dBFF921FB54442D18, %fd36;
	fma.rn.f64 	%fd112, %fd110, 0dBC91A62633145C00, %fd111;
	fma.rn.f64 	%fd177, %fd110, 0dB97B839A252049C0, %fd112;
	setp.ltu.f64 	%p82, %fd37, 0d41E0000000000000;
	@%p82 bra 	$L__BB5_50;
	{ // callseq 14, 0
	.param .b64 param0;
	st.param.f64 	[param0], %fd36;
	.param .align 16 .b8 retval0[16];
	call.uni (retval0), 
	__internal_trig_reduction_slowpathd, 
	(
	param0
	);
	ld.param.f64 	%fd177, [retval0];
	ld.param.b32 	%r83, [retval0+8];
	} // callseq 14
$L__BB5_50:
	shl.b32 	%r75, %r83, 6;
	cvt.u64.u32 	%rd22, %r75;
	and.b64  	%rd23, %rd22, 64;
	add.s64 	%rd25, %rd16, %rd23;
	mul.rn.f64 	%fd115, %fd177, %fd177;
	and.b32  	%r76, %r83, 1;
	setp.eq.b32 	%p83, %r76, 1;
	selp.f64 	%fd116, 0dBDA8FF8320FD8164, 0d3DE5DB65F9785EBA, %p83;
	ld.global.nc.v2.f64 	{%fd117, %fd118}, [%rd25];
	fma.rn.f64 	%fd119, %fd116, %fd115, %fd117;
	fma.rn.f64 	%fd120, %fd119, %fd115, %fd118;
	ld.global.nc.v2.f64 	{%fd121, %fd122}, [%rd25+16];
	fma.rn.f64 	%fd123, %fd120, %fd115, %fd121;
	fma.rn.f64 	%fd124, %fd123, %fd115, %fd122;
	ld.global.nc.v2.f64 	{%fd125, %fd126}, [%rd25+32];
	fma.rn.f64 	%fd127, %fd124, %fd115, %fd125;
	fma.rn.f64 	%fd128, %fd127, %fd115, %fd126;
	fma.rn.f64 	%fd129, %fd128, %fd177, %fd177;
	fma.rn.f64 	%fd130, %fd128, %fd115, 0d3FF0000000000000;
	selp.f64 	%fd131, %fd130, %fd129, %p83;
	and.b32  	%r77, %r83, 2;
	setp.eq.s32 	%p84, %r77, 0;
	mov.f64 	%fd132, 0d0000000000000000;
	sub.f64 	%fd133, %fd132, %fd131;
	selp.f64 	%fd134, %fd131, %fd133, %p84;
	mul.f64 	%fd135, %fd35, %fd134;
	mul.wide.s32 	%rd26, %r9, 8;
	add.s64 	%rd27, %rd2, %rd26;
	st.global.f64 	[%rd27], %fd135;
	add.s64 	%rd28, %rd1, %rd26;
	mov.b64 	%rd29, 0;
	st.global.u64 	[%rd28], %rd29;
$L__BB5_51:
	ret;

}
	// .globl	_Z15computeResidualPdS_S_iiiddd
.visible .entry _Z15computeResidualPdS_S_iiiddd(
	.param .u64 .ptr .align 1 _Z15computeResidualPdS_S_iiiddd_param_0,
	.param .u64 .ptr .align 1 _Z15computeResidualPdS_S_iiiddd_param_1,
	.param .u64 .ptr .align 1 _Z15computeResidualPdS_S_iiiddd_param_2,
	.param .u32 _Z15computeResidualPdS_S_iiiddd_param_3,
	.param .u32 _Z15computeResidualPdS_S_iiiddd_param_4,
	.param .u32 _Z15computeResidualPdS_S_iiiddd_param_5,
	.param .f64 _Z15computeResidualPdS_S_iiiddd_param_6,
	.param .f64 _Z15computeResidualPdS_S_iiiddd_param_7,
	.param .f64 _Z15computeResidualPdS_S_iiiddd_param_8
)
{
	.reg .pred 	%p<20>;
	.reg .b32 	%r<26>;
	.reg .b64 	%rd<22>;
	.reg .b64 	%fd<29>;

	ld.param.u64 	%rd2, [_Z15computeResidualPdS_S_iiiddd_param_0];
	ld.param.u64 	%rd3, [_Z15computeResidualPdS_S_iiiddd_param_1];
	ld.param.u64 	%rd4, [_Z15computeResidualPdS_S_iiiddd_param_2];
	ld.param.u32 	%r7, [_Z15computeResidualPdS_S_iiiddd_param_3];
	ld.param.u32 	%r5, [_Z15computeResidualPdS_S_iiiddd_param_4];
	ld.param.u32 	%r6, [_Z15computeResidualPdS_S_iiiddd_param_5];
	ld.param.f64 	%fd1, [_Z15computeResidualPdS_S_iiiddd_param_6];
	ld.param.f64 	%fd2, [_Z15computeResidualPdS_S_iiiddd_param_7];
	ld.param.f64 	%fd3, [_Z15computeResidualPdS_S_iiiddd_param_8];
	cvta.to.global.u64 	%rd1, %rd4;
	mov.u32 	%r8, %ctaid.x;
	mov.u32 	%r9, %ntid.x;
	mov.u32 	%r10, %tid.x;
	mad.lo.s32 	%r11, %r8, %r9, %r10;
	mov.u32 	%r12, %ctaid.y;
	mov.u32 	%r13, %ntid.y;
	mov.u32 	%r14, %tid.y;
	mad.lo.s32 	%r2, %r12, %r13, %r14;
	mov.u32 	%r3, %ctaid.z;
	setp.lt.s32 	%p4, %r11, 1;
	add.s32 	%r15, %r7, -1;
	setp.ge.s32 	%p5, %r11, %r15;
	or.pred  	%p6, %p4, %p5;
	setp.eq.s32 	%p7, %r2, 0;
	mov.pred 	%p19, 0;
	or.pred  	%p8, %p7, %p6;
	@%p8 bra 	$L__BB6_2;
	add.s32 	%r16, %r5, -1;
	setp.lt.s32 	%p19, %r2, %r16;
$L__BB6_2:
	setp.eq.s32 	%p9, %r3, 0;
	not.pred 	%p10, %p19;
	or.pred  	%p11, %p9, %p10;
	add.s32 	%r18, %r6, -1;
	setp.ge.s32 	%p12, %r3, %r18;
	or.pred  	%p13, %p11, %p12;
	@%p13 bra 	$L__BB6_4;
	cvta.to.global.u64 	%rd8, %rd2;
	mad.lo.s32 	%r21, %r5, %r3, %r2;
	mad.lo.s32 	%r22, %r21, %r7, %r11;
	sub.s32 	%r23, %r22, %r7;
	mul.lo.s32 	%r24, %r5, %r7;
	sub.s32 	%r25, %r22, %r24;
	mul.wide.s32 	%rd9, %r22, 8;
	add.s64 	%rd10, %rd8, %rd9;
	ld.global.f64 	%fd4, [%rd10+8];
	ld.global.f64 	%fd5, [%rd10];
	add.f64 	%fd6, %fd5, %fd5;
	sub.f64 	%fd7, %fd4, %fd6;
	ld.global.f64 	%fd8, [%rd10+-8];
	add.f64 	%fd9, %fd8, %fd7;
	mul.f64 	%fd10, %fd1, %fd1;
	div.rn.f64 	%fd11, %fd9, %fd10;
	mul.wide.s32 	%rd11, %r7, 8;
	add.s64 	%rd12, %rd10, %rd11;
	ld.global.f64 	%fd12, [%rd12];
	sub.f64 	%fd13, %fd12, %fd6;
	mul.wide.s32 	%rd13, %r23, 8;
	add.s64 	%rd14, %rd8, %rd13;
	ld.global.f64 	%fd14, [%rd14];
	add.f64 	%fd15, %fd14, %fd13;
	mul.f64 	%fd16, %fd2, %fd2;
	div.rn.f64 	%fd17, %fd15, %fd16;
	add.f64 	%fd18, %fd11, %fd17;
	mul.wide.s32 	%rd15, %r24, 8;
	add.s64 	%rd16, %rd10, %rd15;
	ld.global.f64 	%fd19, [%rd16];
	sub.f64 	%fd20, %fd19, %fd6;
	mul.wide.s32 	%rd17, %r25, 8;
	add.s64 	%rd18, %rd8, %rd17;
	ld.global.f64 	%fd21, [%rd18];
	add.f64 	%fd22, %fd21, %fd20;
	mul.f64 	%fd23, %fd3, %fd3;
	div.rn.f64 	%fd24, %fd22, %fd23;
	add.f64 	%fd25, %fd18, %fd24;
	cvta.to.global.u64 	%rd19, %rd3;
	add.s64 	%rd20, %rd19, %rd9;
	ld.global.f64 	%fd26, [%rd20];
	sub.f64 	%fd27, %fd25, %fd26;
	mul.f64 	%fd28, %fd27, %fd27;
	add.s64 	%rd21, %rd1, %rd9;
	st.global.f64 	[%rd21], %fd28;
	bra.uni 	$L__BB6_6;
$L__BB6_4:
	setp.ge.s32 	%p14, %r11, %r7;
	setp.ge.s32 	%p15, %r2, %r5;
	or.pred  	%p16, %p14, %p15;
	setp.ge.s32 	%p17, %r3, %r6;
	or.pred  	%p18, %p16, %p17;
	@%p18 bra 	$L__BB6_6;
	mad.lo.s32 	%r19, %r5, %r3, %r2;
	mad.lo.s32 	%r20, %r19, %r7, %r11;
	mul.wide.s32 	%rd5, %r20, 8;
	add.s64 	%rd6, %rd1, %rd5;
	mov.b64 	%rd7, 0;
	st.global.u64 	[%rd6], %rd7;
$L__BB6_6:
	ret;

}
	// .globl	_Z12computeErrorPdS_S_iii
.visible .entry _Z12computeErrorPdS_S_iii(
	.param .u64 .ptr .align 1 _Z12computeErrorPdS_S_iii_param_0,
	.param .u64 .ptr .align 1 _Z12computeErrorPdS_S_iii_param_1,
	.param .u64 .ptr .align 1 _Z12computeErrorPdS_S_iii_param_2,
	.param .u32 _Z12computeErrorPdS_S_iii_param_3,
	.param .u32 _Z12computeErrorPdS_S_iii_param_4,
	.param .u32 _Z12computeErrorPdS_S_iii_param_5
)
{
	.reg .pred 	%p<6>;
	.reg .b32 	%r<17>;
	.reg .b64 	%rd<11>;
	.reg .b64 	%fd<5>;

	ld.param.u64 	%rd1, [_Z12computeErrorPdS_S_iii_param_0];
	ld.param.u64 	%rd2, [_Z12computeErrorPdS_S_iii_param_1];
	ld.param.u64 	%rd3, [_Z12computeErrorPdS_S_iii_param_2];
	ld.param.u32 	%r4, [_Z12computeErrorPdS_S_iii_param_3];
	ld.param.u32 	%r6, [_Z12computeErrorPdS_S_iii_param_4];
	ld.param.u32 	%r7, [_Z12computeErrorPdS_S_iii_param_5];
	mov.u32 	%r8, %ctaid.x;
	mov.u32 	%r9, %ntid.x;
	mov.u32 	%r10, %tid.x;
	mad.lo.s32 	%r1, %r8, %r9, %r10;
	mov.u32 	%r11, %ctaid.y;
	mov.u32 	%r12, %ntid.y;
	mov.u32 	%r13, %tid.y;
	mad.lo.s32 	%r14, %r11, %r12, %r13;
	mov.u32 	%r3, %ctaid.z;
	setp.ge.s32 	%p1, %r1, %r4;
	setp.ge.s32 	%p2, %r14, %r6;
	or.pred  	%p3, %p1, %p2;
	setp.ge.s32 	%p4, %r3, %r7;
	or.pred  	%p5, %p3, %p4;
	@%p5 bra 	$L__BB7_2;
	cvta.to.global.u64 	%rd4, %rd1;
	cvta.to.global.u64 	%rd5, %rd2;
	cvta.to.global.u64 	%rd6, %rd3;
	mad.lo.s32 	%r15, %r6, %r3, %r14;
	mad.lo.s32 	%r16, %r15, %r4, %r1;
	mul.wide.s32 	%rd7, %r16, 8;
	add.s64 	%rd8, %rd4, %rd7;
	ld.global.f64 	%fd1, [%rd8];
	add.s64 	%rd9, %rd5, %rd7;
	ld.global.f64 	%fd2, [%rd9];
	sub.f64 	%fd3, %fd1, %fd2;
	mul.f64 	%fd4, %fd3, %fd3;
	add.s64 	%rd10, %rd6, %rd7;
	st.global.f64 	[%rd10], %fd4;
$L__BB7_2:
	ret;

}
.func  (.param .align 16 .b8 func_retval0[16]) __internal_trig_reduction_slowpathd(
	.param .b64 __internal_trig_reduction_slowpathd_param_0
)
{
	.local .align 8 .b8 	__local_depot8[40];
	.reg .b64 	%SP;
	.reg .b64 	%SPL;
	.reg .pred 	%p<10>;
	.reg .b32 	%r<47>;
	.reg .b64 	%rd<74>;
	.reg .b64 	%fd<5>;

	mov.u64 	%SPL, __local_depot8;
	ld.param.f64 	%fd4, [__internal_trig_reduction_slowpathd_param_0];
	add.u64 	%rd1, %SPL, 0;
	{
	.reg .b32 %temp; 
	mov.b64 	{%temp, %r1}, %fd4;
	}
	shr.u32 	%r2, %r1, 20;
	and.b32  	%r3, %r2, 2047;
	setp.eq.s32 	%p1, %r3, 2047;
	mov.b32 	%r46, 0;
	@%p1 bra 	$L__BB8_9;
	add.s32 	%r20, %r3, -1024;
	mov.b64 	%rd20, %fd4;
	shl.b64 	%rd2, %rd20, 11;
	shr.u32 	%r4, %r20, 6;
	sub.s32 	%r45, 15, %r4;
	sub.s32 	%r21, 19, %r4;
	setp.lt.u32 	%p2, %r20, 128;
	selp.b32 	%r6, 18, %r21, %p2;
	setp.ge.s32 	%p3, %r45, %r6;
	mov.b64 	%rd70, 0;
	@%p3 bra 	$L__BB8_4;
	add.s32 	%r23, %r6, %r4;
	neg.s32 	%r43, %r23;
	or.b64  	%rd3, %rd2, -9223372036854775808;
	mov.b64 	%rd70, 0;
	mov.b32 	%r42, 0;
	mov.u64 	%rd25, __cudart_i2opi_d;
	mov.u32 	%r44, %r45;
$L__BB8_3:
	.pragma "nounroll";
	mul.wide.s32 	%rd22, %r42, 8;
	add.s64 	%rd23, %rd1, %rd22;
	mul.wide.s32 	%rd24, %r44, 8;
	add.s64 	%rd26, %rd25, %rd24;
	ld.global.nc.u64 	%rd27, [%rd26];
	{
	.reg .u32 %r0, %r1, %r2, %r3, %alo, %ahi, %blo, %bhi, %clo, %chi;
	mov.b64 	{%alo,%ahi}, %rd27;
	mov.b64 	{%blo,%bhi}, %rd3;
	mov.b64 	{%clo,%chi}, %rd70;
	mad.lo.cc.u32 	%r0, %alo, %blo, %clo;
	madc.hi.cc.u32 	%r1, %alo, %blo, %chi;
	madc.hi.u32 	%r2, %alo, %bhi, 0;
	mad.lo.cc.u32 	%r1, %alo, %bhi, %r1;
	madc.hi.cc.u32 	%r2, %ahi, %blo, %r2;
	madc.hi.u32 	%r3, %ahi, %bhi, 0;
	mad.lo.cc.u32 	%r1, %ahi, %blo, %r1;
	madc.lo.cc.u32 	%r2, %ahi, %bhi, %r2;
	addc.u32 	%r3, %r3, 0;
	mov.b64 	%rd28, {%r0,%r1};
	mov.b64 	%rd70, {%r2,%r3};
	}
	st.local.u64 	[%rd23], %rd28;
	add.s32 	%r44, %r44, 1;
	add.s32 	%r43, %r43, 1;
	add.s32 	%r42, %r42, 1;
	setp.ne.s32 	%p4, %r43, -15;
	mov.u32 	%r45, %r6;
	@%p4 bra 	$L__BB8_3;
$L__BB8_4:
	cvt.s64.s32 	%rd29, %r45;
	cvt.u64.u32 	%rd30, %r4;
	add.s64 	%rd31, %rd30, %rd29;
	shl.b64 	%rd32, %rd31, 3;
	add.s64 	%rd33, %rd1, %rd32;
	st.local.u64 	[%rd33+-120], %rd70;
	and.b32  	%r15, %r2, 63;
	ld.local.u64 	%rd72, [%rd1+16];
	ld.local.u64 	%rd71, [%rd1+24];
	setp.eq.s32 	%p5, %r15, 0;
	@%p5 bra 	$L__BB8_6;
	shl.b64 	%rd34, %rd71, %r15;
	shr.u64 	%rd35, %rd72, 1;
	xor.b32  	%r24, %r15, 63;
	shr.u64 	%rd36, %rd35, %r24;
	or.b64  	%rd71, %rd34, %rd36;
	ld.local.u64 	%rd37, [%rd1+8];
	shl.b64 	%rd38, %rd72, %r15;
	shr.u64 	%rd39, %rd37, 1;
	shr.u64 	%rd40, %rd39, %r24;
	or.b64  	%rd72, %rd38, %rd40;
$L__BB8_6:
	and.b32  	%r25, %r1, -2147483648;
	shr.u64 	%rd41, %rd71, 62;
	cvt.u32.u64 	%r26, %rd41;
	mov.b64 	{%r27, %r28}, %rd71;
	mov.b64 	{%r29, %r30}, %rd72;
	shf.l.wrap.b32 	%r31, %r30, %r27, 2;
	shf.l.wrap.b32 	%r32, %r27, %r28, 2;
	mov.b64 	%rd42, {%r31, %r32};
	shl.b64 	%rd43, %rd72, 2;
	shr.u64 	%rd44, %rd42, 63;
	cvt.u32.u64 	%r33, %rd44;
	add.s32 	%r34, %r33, %r26;
	setp.eq.s32 	%p6, %r25, 0;
	neg.s32 	%r35, %r34;
	selp.b32 	%r46, %r34, %r35, %p6;
	setp.gt.s64 	%p7, %rd42, -1;
	mov.b64 	%rd45, 0;
	{
	.reg .u32 %r0, %r1, %r2, %r3, %a0, %a1, %a2, %a3, %b0, %b1, %b2, %b3;
	mov.b64 	{%a0,%a1}, %rd45;
	mov.b64 	{%a2,%a3}, %rd45;
	mov.b64 	{%b0,%b1}, %rd43;
	mov.b64 	{%b2,%b3}, %rd42;
	sub.cc.u32 	%r0, %a0, %b0;
	subc.cc.u32 	%r1, %a1, %b1;
	subc.cc.u32 	%r2, %a2, %b2;
	subc.u32 	%r3, %a3, %b3;
	mov.b64 	%rd46, {%r0,%r1};
	mov.b64 	%rd47, {%r2,%r3};
	}
	xor.b32  	%r36, %r25, -2147483648;
	selp.b64 	%rd73, %rd42, %rd47, %p7;
	selp.b64 	%rd14, %rd43, %rd46, %p7;
	selp.b32 	%r17, %r25, %r36, %p7;
	clz.b64 	%r37, %rd73;
	cvt.u64.u32 	%rd15, %r37;
	setp.eq.s32 	%p8, %r37, 0;
	@%p8 bra 	$L__BB8_8;
	cvt.u32.u64 	%r38, %rd15;
	and.b32  	%r39, %r38, 63;
	shl.b64 	%rd48, %rd73, %r39;
	shr.u64 	%rd49, %rd14, 1;
	not.b32 	%r40, %r38;
	and.b32  	%r41, %r40, 63;
	shr.u64 	%rd50, %rd49, %r41;
	or.b64  	%rd73, %rd48, %rd50;
$L__BB8_8:
	mov.b64 	%rd51, -3958705157555305931;
	{
	.reg .u32 %r0, %r1, %r2, %r3, %alo, %ahi, %blo, %bhi;
	mov.b64 	{%alo,%ahi}, %rd73;
	mov.b64 	{%blo,%bhi}, %rd51;
	mul.lo.u32 	%r0, %alo, %blo;
	mul.hi.u32 	%r1, %alo, %blo;
	mad.lo.cc.u32 	%r1, %alo, %bhi, %r1;
	madc.hi.u32 	%r2, %alo, %bhi, 0;
	mad.lo.cc.u32 	%r1, %ahi, %blo, %r1;
	madc.hi.cc.u32 	%r2, %ahi, %blo, %r2;
	madc.hi.u32 	%r3, %ahi, %bhi, 0;
	mad.lo.cc.u32 	%r2, %ahi, %bhi, %r2;
	addc.u32 	%r3, %r3, 0;
	mov.b64 	%rd52, {%r0,%r1};
	mov.b64 	%rd53, {%r2,%r3};
	}
	setp.gt.s64 	%p9, %rd53, 0;
	{
	.reg .u32 %r0, %r1, %r2, %r3, %a0, %a1, %a2, %a3, %b0, %b1, %b2, %b3;
	mov.b64 	{%a0,%a1}, %rd52;
	mov.b64 	{%a2,%a3}, %rd53;
	mov.b64 	{%b0,%b1}, %rd52;
	mov.b64 	{%b2,%b3}, %rd53;
	add.cc.u32 	%r0, %a0, %b0;
	addc.cc.u32 	%r1, %a1, %b1;
	addc.cc.u32 	%r2, %a2, %b2;
	addc.u32 	%r3, %a3, %b3;
	mov.b64 	%rd54, {%r0,%r1};
	mov.b64 	%rd55, {%r2,%r3};
	}
	selp.b64 	%rd56, %rd55, %rd53, %p9;
	selp.s64 	%rd57, -1, 0, %p9;
	sub.s64 	%rd58, %rd57, %rd15;
	cvt.u64.u32 	%rd59, %r17;
	shl.b64 	%rd60, %rd59, 32;
	add.s64 	%rd61, %rd56, 1;
	shr.u64 	%rd62, %rd61, 10;
	add.s64 	%rd63, %rd62, 1;
	shr.u64 	%rd64, %rd63, 1;
	shl.b64 	%rd65, %rd58, 52;
	add.s64 	%rd66, %rd65, %rd64;
	add.s64 	%rd67, %rd66, 4602678819172646912;
	or.b64  	%rd68, %rd67, %rd60;
	mov.b64 	%fd4, %rd68;
$L__BB8_9:
	st.param.f64 	[func_retval0], %fd4;
	st.param.b32 	[func_retval0+8], %r46;
	ret;

}


// ===== COMPILED SASS (sm_100) =====

	.target	sm_100

	.elftype	@"ET_EXEC"


//--------------------- .note.nv.tkinfo           --------------------------
	.section	.note.nv.tkinfo,"",@"SHT_NOTE"
	.sectionflags	@"SHF_NOTE_NV_TKINFO"
	.tkinfo
        /*0018*/ 	.word	0x00000002
        /*0030*/ 	.string	""
        /*0030*/ 	.string	"ptxas"
        /*0030*/ 	.string	"Cuda compilation tools, release 13.0, V13.0.88"
        /*0030*/ 	.string	"Build cuda_13.0.r13.0/compiler.36424714_0"
        /*0030*/ 	.string	"-arch sm_100 -m 64 "



//--------------------- .note.nv.cuinfo           --------------------------
	.section	.note.nv.cuinfo,"",@"SHT_NOTE"
	.sectionflags	@"SHF_NOTE_NV_CUINFO"
        /*0018*/ 	.short	0x0002
        /*001a*/ 	.short	0x0064
        /*001c*/ 	.short	0x0082
	.zero		2


//--------------------- .nv.info                  --------------------------
	.section	.nv.info,"",@"SHT_CUDA_INFO"
	.align	4


	//----- nvinfo : EIATTR_REGCOUNT
	.align		4
        /*0000*/ 	.byte	0x04, 0x2f
        /*0002*/ 	.short	(.L_3 - .L_2)
	.align		4
.L_2:
        /*0004*/ 	.word	index@(_Z13initializePhiPdS_iii)
        /*0008*/ 	.word	0x0000000c


	//----- nvinfo : EIATTR_FRAME_SIZE
	.align		4
.L_3:
        /*000c*/ 	.byte	0x04, 0x11
        /*000e*/ 	.short	(.L_5 - .L_4)
	.align		4
.L_4:
        /*0010*/ 	.word	index@(_Z13initializePhiPdS_iii)
        /*0014*/ 	.word	0x00000000


	//----- nvinfo : EIATTR_REGCOUNT
	.align		4
.L_5:
        /*0018*/ 	.byte	0x04, 0x2f
        /*001a*/ 	.short	(.L_7 - .L_6)
	.align		4
.L_6:
        /*001c*/ 	.word	index@(_Z11initializeFPdiiiddd)
        /*0020*/ 	.word	0x0000001e


	//----- nvinfo : EIATTR_FRAME_SIZE
	.align		4
.L_7:
        /*0024*/ 	.byte	0x04, 0x11
        /*0026*/ 	.short	(.L_9 - .L_8)
	.align		4
.L_8:
        /*0028*/ 	.word	index@($_Z11initializeFPdiiiddd$__internal_trig_reduction_slowpathd)
        /*002c*/ 	.word	0x00000028


	//----- nvinfo : EIATTR_FRAME_SIZE
	.align		4
.L_9:
        /*0030*/ 	.byte	0x04, 0x11
        /*0032*/ 	.short	(.L_11 - .L_10)
	.align		4
.L_10:
        /*0034*/ 	.word	index@(_Z11initializeFPdiiiddd)
        /*0038*/ 	.word	0x00000028


	//----- nvinfo : EIATTR_REGCOUNT
	.align		4
.L_11:
        /*003c*/ 	.byte	0x04, 0x2f
        /*003e*/ 	.short	(.L_13 - .L_12)
	.align		4
.L_12:
        /*0040*/ 	.word	index@(_Z20computeExactSolutionPdiiiddd)
        /*0044*/ 	.word	0x0000001e


	//----- nvinfo : EIATTR_FRAME_SIZE
	.align		4
.L_13:
        /*0048*/ 	.byte	0x04, 0x11
        /*004a*/ 	.short	(.L_15 - .L_14)
	.align		4
.L_14:
        /*004c*/ 	.word	index@($_Z20computeExactSolutionPdiiiddd$__internal_trig_reduction_slowpathd)
        /*0050*/ 	.word	0x00000028


	//----- nvinfo : EIATTR_FRAME_SIZE
	.align		4
.L_15:
        /*0054*/ 	.byte	0x04, 0x11
        /*0056*/ 	.short	(.L_17 - .L_16)
	.align		4
.L_16:
        /*0058*/ 	.word	index@(_Z20computeExactSolutionPdiiiddd)
        /*005c*/ 	.word	0x00000028


	//----- nvinfo : EIATTR_REGCOUNT
	.align		4
.L_17:
        /*0060*/ 	.byte	0x04, 0x2f
        /*0062*/ 	.short	(.L_19 - .L_18)
	.align		4
.L_18:
        /*0064*/ 	.word	index@(_Z15jacobiIterationPdS_S_iiidddS_)
        /*0068*/ 	.word	0x00000028


	//----- nvinfo : EIATTR_FRAME_SIZE
	.align		4
.L_19:
        /*006c*/ 	.byte	0x04, 0x11
        /*006e*/ 	.short	(.L_21 - .L_20)
	.align		4
.L_20:
        /*0070*/ 	.word	index@($_Z15jacobiIterationPdS_S_iiidddS_$__internal_trig_reduction_slowpathd)
        /*0074*/ 	.word	0x00000028


	//----- nvinfo : EIATTR_FRAME_SIZE
	.align		4
.L_21:
        /*0078*/ 	.byte	0x04, 0x11
        /*007a*/ 	.short	(.L_23 - .L_22)
	.align		4
.L_22:
        /*007c*/ 	.word	index@($__internal_3_$__cuda_sm20_div_rn_f64_full)
        /*0080*/ 	.word	0x00000028


	//----- nvinfo : EIATTR_FRAME_SIZE
	.align		4
.L_23:
        /*0084*/ 	.byte	0x04, 0x11
        /*0086*/ 	.short	(.L_25 - .L_24)
	.align		4
.L_24:
        /*0088*/ 	.word	index@(_Z15jacobiIterationPdS_S_iiidddS_)
        /*008c*/ 	.word	0x00000028


	//----- nvinfo : EIATTR_REGCOUNT
	.align		4
.L_25:
        /*0090*/ 	.byte	0x04, 0x2f
        /*0092*/ 	.short	(.L_27 - .L_26)
	.align		4
.L_26:
        /*0094*/ 	.word	index@(_Z21jacobiIterationStreamPdS_S_iiidddS_ii)
        /*0098*/ 	.word	0x00000028


	//----- nvinfo : EIATTR_FRAME_SIZE
	.align		4
.L_27:
        /*009c*/ 	.byte	0x04, 0x11
        /*009e*/ 	.short	(.L_29 - .L_28)
	.align		4
.L_28:
        /*00a0*/ 	.word	index@($_Z21jacobiIterationStreamPdS_S_iiidddS_ii$__internal_trig_reduction_slowpathd)
        /*00a4*/ 	.word	0x00000028


	//----- nvinfo : EIATTR_FRAME_SIZE
	.align		4
.L_29:
        /*00a8*/ 	.byte	0x04, 0x11
        /*00aa*/ 	.short	(.L_31 - .L_30)
	.align		4
.L_30:
        /*00ac*/ 	.word	index@($__internal_2_$__cuda_sm20_div_rn_f64_full)
        /*00b0*/ 	.word	0x00000028


	//----- nvinfo : EIATTR_FRAME_SIZE
	.align		4
.L_31:
        /*00b4*/ 	.byte	0x04, 0x11
        /*00b6*/ 	.short	(.L_33 - .L_32)
	.align		4
.L_32:
        /*00b8*/ 	.word	index@(_Z21jacobiIterationStreamPdS_S_iiidddS_ii)
        /*00bc*/ 	.word	0x00000028


	//----- nvinfo : EIATTR_REGCOUNT
	.align		4
.L_33:
        /*00c0*/ 	.byte	0x04, 0x2f
        /*00c2*/ 	.short	(.L_35 - .L_34)
	.align		4
.L_34:
        /*00c4*/ 	.word	index@(_Z21jacobiIterationSharedPdS_S_iiidddS_)
        /*00c8*/ 	.word	0x00000030


	//----- nvinfo : EIATTR_FRAME_SIZE
	.align		4
.L_35:
        /*00cc*/ 	.byte	0x04, 0x11
        /*00ce*/ 	.short	(.L_37 - .L_36)
	.align		4
.L_36:
        /*00d0*/ 	.word	index@($_Z21jacobiIterationSharedPdS_S_iiidddS_$__internal_trig_reduction_slowpathd)
        /*00d4*/ 	.word	0x00000028


	//----- nvinfo : EIATTR_FRAME_SIZE
	.align		4
.L_37:
        /*00d8*/ 	.byte	0x04, 0x11
        /*00da*/ 	.short	(.L_39 - .L_38)
	.align		4
.L_38:
        /*00dc*/ 	.word	index@($__internal_1_$__cuda_sm20_div_rn_f64_full)
        /*00e0*/ 	.word	0x00000028


	//----- nvinfo : EIATTR_FRAME_SIZE
	.align		4
.L_39:
        /*00e4*/ 	.byte	0x04, 0x11
        /*00e6*/ 	.short	(.L_41 - .L_40)
	.align		4
.L_40:
        /*00e8*/ 	.word	index@(_Z21jacobiIterationSharedPdS_S_iiidddS_)
        /*00ec*/ 	.word	0x00000028


	//----- nvinfo : EIATTR_REGCOUNT
	.align		4
.L_41:
        /*00f0*/ 	.byte	0x04, 0x2f
        /*00f2*/ 	.short	(.L_43 - .L_42)
	.align		4
.L_42:
        /*00f4*/ 	.word	index@(_Z15computeResidualPdS_S_iiiddd)
        /*00f8*/ 	.word	0x00000020


	//----- nvinfo : EIATTR_FRAME_SIZE
	.align		4
.L_43:
        /*00fc*/ 	.byte	0x04, 0x11
        /*00fe*/ 	.short	(.L_45 - .L_44)
	.align		4
.L_44:
        /*0100*/ 	.word	index@($__internal_0_$__cuda_sm20_div_rn_f64_full)
        /*0104*/ 	.word	0x00000000


	//----- nvinfo : EIATTR_FRAME_SIZE
	.align		4
.L_45:
        /*0108*/ 	.byte	0x04, 0x11
        /*010a*/ 	.short	(.L_47 - .L_46)
	.align		4
.L_46:
        /*010c*/ 	.word	index@(_Z15computeResidualPdS_S_iiiddd)
        /*0110*/ 	.word	0x00000000


	//----- nvinfo : EIATTR_REGCOUNT
	.align		4
.L_47:
        /*0114*/ 	.byte	0x04, 0x2f
        /*0116*/ 	.short	(.L_49 - .L_48)
	.align		4
.L_48:
        /*0118*/ 	.word	index@(_Z12computeErrorPdS_S_iii)
        /*011c*/ 	.word	0x0000000e


	//----- nvinfo : EIATTR_FRAME_SIZE
	.align		4
.L_49:
        /*0120*/ 	.byte	0x04, 0x11
        /*0122*/ 	.short	(.L_51 - .L_50)
	.align		4
.L_50:
        /*0124*/ 	.word	index@(_Z12computeErrorPdS_S_iii)
        /*0128*/ 	.word	0x00000000


	//----- nvinfo : EIATTR_MIN_STACK_SIZE
	.align		4
.L_51:
        /*012c*/ 	.byte	0x04, 0x12
        /*012e*/ 	.short	(.L_53 - .L_52)
	.align		4
.L_52:
        /*0130*/ 	.word	index@(_Z12computeErrorPdS_S_iii)
        /*0134*/ 	.word	0x00000000


	//----- nvinfo : EIATTR_MIN_STACK_SIZE
	.align		4
.L_53:
        /*0138*/ 	.byte	0x04, 0x12
        /*013a*/ 	.short	(.L_55 - .L_54)
	.align		4
.L_54:
        /*013c*/ 	.word	index@(_Z15computeResidualPdS_S_iiiddd)
        /*0140*/ 	.word	0x00000000


	//----- nvinfo : EIATTR_MIN_STACK_SIZE
	.align		4
.L_55:
        /*0144*/ 	.byte	0x04, 0x12
        /*0146*/ 	.short	(.L_57 - .L_56)
	.align		4
.L_56:
        /*0148*/ 	.word	index@(_Z21jacobiIterationSharedPdS_S_iiidddS_)
        /*014c*/ 	.word	0x00000028


	//----- nvinfo : EIATTR_MIN_STACK_SIZE
	.align		4
.L_57:
        /*0150*/ 	.byte	0x04, 0x12
        /*0152*/ 	.short	(.L_59 - .L_58)
	.align		4
.L_58:
        /*0154*/ 	.word	index@(_Z21jacobiIterationStreamPdS_S_iiidddS_ii)
        /*0158*/ 	.word	0x00000028


	//----- nvinfo : EIATTR_MIN_STACK_SIZE
	.align		4
.L_59:
        /*015c*/ 	.byte	0x04, 0x12
        /*015e*/ 	.short	(.L_61 - .L_60)
	.align		4
.L_60:
        /*0160*/ 	.word	index@(_Z15jacobiIterationPdS_S_iiidddS_)
        /*0164*/ 	.word	0x00000028


	//----- nvinfo : EIATTR_MIN_STACK_SIZE
	.align		4
.L_61:
        /*0168*/ 	.byte	0x04, 0x12
        /*016a*/ 	.short	(.L_63 - .L_62)
	.align		4
.L_62:
        /*016c*/ 	.word	index@(_Z20computeExactSolutionPdiiiddd)
        /*0170*/ 	.word	0x00000028


	//----- nvinfo : EIATTR_MIN_STACK_SIZE
	.align		4
.L_63:
        /*0174*/ 	.byte	0x04, 0x12
        /*0176*/ 	.short	(.L_65 - .L_64)
	.align		4
.L_64:
        /*0178*/ 	.word	index@(_Z11initializeFPdiiiddd)
        /*017c*/ 	.word	0x00000028


	//----- nvinfo : EIATTR_MIN_STACK_SIZE
	.align		4
.L_65:
        /*0180*/ 	.byte	0x04, 0x12
        /*0182*/ 	.short	(.L_67 - .L_66)
	.align		4
.L_66:
        /*0184*/ 	.word	index@(_Z13initializePhiPdS_iii)
        /*0188*/ 	.word	0x00000000
.L_67:


//--------------------- .nv.compat                --------------------------
	.section	.nv.compat,"",@"SHT_CUDA_COMPAT_INFO"
	.align	4
        /*0000*/ 	.byte	0x02, 0x09, 0x00, 0x00, 0x02, 0x02, 0x01, 0x00, 0x02, 0x05, 0x05, 0x00, 0x03, 0x07, 0x01, 0x01
        /*0010*/ 	.byte	0x02, 0x03, 0x00, 0x00, 0x02, 0x06, 0x01, 0x00, 0x04, 0x0b, 0x08, 0x00, 0x01, 0x00, 0x00, 0x00
        /*0020*/ 	.byte	0x00, 0x00, 0x00, 0x00


//--------------------- .nv.info._Z12computeErrorPdS_S_iii --------------------------
	.section	.nv.info._Z12computeErrorPdS_S_iii,"",@"SHT_CUDA_INFO"
	.sectionflags	@""
	.align	4


	//----- nvinfo : EIATTR_CUDA_API_VERSION
	.align		4
        /*0000*/ 	.byte	0x04, 0x37
        /*0002*/ 	.short	(.L_69 - .L_68)
.L_68:
        /*0004*/ 	.word	0x00000082


	//----- nvinfo : EIATTR_KPARAM_INFO
	.align		4
.L_69:
        /*0008*/ 	.byte	0x04, 0x17
        /*000a*/ 	.short	(.L_71 - .L_70)
.L_70:
        /*000c*/ 	.word	0x00000000
        /*0010*/ 	.short	0x0005
        /*0012*/ 	.short	0x0020
        /*0014*/ 	.byte	0x00, 0xf0, 0x11, 0x00


	//----- nvinfo : EIATTR_KPARAM_INFO
	.align		4
.L_71:
        /*0018*/ 	.byte	0x04, 0x17
        /*001a*/ 	.short	(.L_73 - .L_72)
.L_72:
        /*001c*/ 	.word	0x00000000
        /*0020*/ 	.short	0x0004
        /*0022*/ 	.short	0x001c
        /*0024*/ 	.byte	0x00, 0xf0, 0x11, 0x00


	//----- nvinfo : EIATTR_KPARAM_INFO
	.align		4
.L_73:
        /*0028*/ 	.byte	0x04, 0x17
        /*002a*/ 	.short	(.L_75 - .L_74)
.L_74:
        /*002c*/ 	.word	0x00000000
        /*0030*/ 	.short	0x0003
        /*0032*/ 	.short	0x0018
        /*0034*/ 	.byte	0x00, 0xf0, 0x11, 0x00


	//----- nvinfo : EIATTR_KPARAM_INFO
	.align		4
.L_75:
        /*0038*/ 	.byte	0x04, 0x17
        /*003a*/ 	.short	(.L_77 - .L_76)
.L_76:
        /*003c*/ 	.word	0x00000000
        /*0040*/ 	.short	0x0002
        /*0042*/ 	.short	0x0010
        /*0044*/ 	.byte	0x00, 0xf5, 0x21, 0x00


	//----- nvinfo : EIATTR_KPARAM_INFO
	.align		4
.L_77:
        /*0048*/ 	.byte	0x04, 0x17
        /*004a*/ 	.short	(.L_79 - .L_78)
.L_78:
        /*004c*/ 	.word	0x00000000
        /*0050*/ 	.short	0x0001
        /*0052*/ 	.short	0x0008
        /*0054*/ 	.byte	0x00, 0xf5, 0x21, 0x00


	//----- nvinfo : EIATTR_KPARAM_INFO
	.align		4
.L_79:
        /*0058*/ 	.byte	0x04, 0x17
        /*005a*/ 	.short	(.L_81 - .L_80)
.L_80:
        /*005c*/ 	.word	0x00000000
        /*0060*/ 	.short	0x0000
        /*0062*/ 	.short	0x0000
        /*0064*/ 	.byte	0x00, 0xf5, 0x21, 0x00


	//----- nvinfo : EIATTR_SPARSE_MMA_MASK
	.align		4
.L_81:
        /*0068*/ 	.byte	0x03, 0x50
        /*006a*/ 	.short	0x0000


	//----- nvinfo : EIATTR_MAXREG_COUNT
	.align		4
        /*006c*/ 	.byte	0x03, 0x1b
        /*006e*/ 	.short	0x00ff


	//----- nvinfo : EIATTR_MERCURY_ISA_VERSION
	.align		4
        /*0070*/ 	.byte	0x03, 0x5f
        /*0072*/ 	.short	0x0101


	//----- nvinfo : EIATTR_VRC_CTA_INIT_COUNT
	.align		4
        /*0074*/ 	.byte	0x02, 0x4a
	.zero		1
	.zero		1


	//----- nvinfo : EIATTR_EXIT_INSTR_OFFSETS
	.align		4
        /*0078*/ 	.byte	0x04, 0x1c
        /*007a*/ 	.short	(.L_83 - .L_82)


	//   ....[0]....
.L_82:
        /*007c*/ 	.word	0x000000f0


	//   ....[1]....
        /*0080*/ 	.word	0x000001e0


	//----- nvinfo : EIATTR_CBANK_PARAM_SIZE
	.align		4
.L_83:
        /*0084*/ 	.byte	0x03, 0x19
        /*0086*/ 	.short	0x0024


	//----- nvinfo : EIATTR_PARAM_CBANK
	.align		4
        /*0088*/ 	.byte	0x04, 0x0a
        /*008a*/ 	.short	(.L_85 - .L_84)
	.align		4
.L_84:
        /*008c*/ 	.word	index@(.nv.constant0._Z12computeErrorPdS_S_iii)
        /*0090*/ 	.short	0x0380
        /*0092*/ 	.short	0x0024


	//----- nvinfo : EIATTR_SW_WAR
	.align		4
.L_85:
        /*0094*/ 	.byte	0x04, 0x36
        /*0096*/ 	.short	(.L_87 - .L_86)
.L_86:
        /*0098*/ 	.word	0x00000008
.L_87:


//--------------------- .nv.info._Z15computeResidualPdS_S_iiiddd --------------------------
	.section	.nv.info._Z15computeResidualPdS_S_iiiddd,"",@"SHT_CUDA_INFO"
	.sectionflags	@""
	.align	4


	//----- nvinfo : EIATTR_CUDA_API_VERSION
	.align		4
        /*0000*/ 	.byte	0x04, 0x37
        /*0002*/ 	.short	(.L_89 - .L_88)
.L_88:
        /*0004*/ 	.word	0x00000082


	//----- nvinfo : EIATTR_KPARAM_INFO
	.align		4
.L_89:
        /*0008*/ 	.byte	0x04, 0x17
        /*000a*/ 	.short	(.L_91 - .L_90)
.L_90:
        /*000c*/ 	.word	0x00000000
        /*0010*/ 	.short	0x0008
        /*0012*/ 	.short	0x0038
        /*0014*/ 	.byte	0x00, 0xf0, 0x21, 0x00


	//----- nvinfo : EIATTR_KPARAM_INFO
	.align		4
.L_91:
        /*0018*/ 	.byte	0x04, 0x17
        /*001a*/ 	.short	(.L_93 - .L_92)
.L_92:
        /*001c*/ 	.word	0x00000000
        /*0020*/ 	.short	0x0007
        /*0022*/ 	.short	0x0030
        /*0024*/ 	.byte	0x00, 0xf0, 0x21, 0x00


	//----- nvinfo : EIATTR_KPARAM_INFO
	.align		4
.L_93:
        /*0028*/ 	.byte	0x04, 0x17
        /*002a*/ 	.short	(.L_95 - .L_94)
.L_94:
        /*002c*/ 	.word	0x00000000
        /*0030*/ 	.short	0x0006
        /*0032*/ 	.short	0x0028
        /*0034*/ 	.byte	0x00, 0xf0, 0x21, 0x00


	//----- nvinfo : EIATTR_KPARAM_INFO
	.align		4
.L_95:
        /*0038*/ 	.byte	0x04, 0x17
        /*003a*/ 	.short	(.L_97 - .L_96)
.L_96:
        /*003c*/ 	.word	0x00000000
        /*0040*/ 	.short	0x0005
        /*0042*/ 	.short	0x0020
        /*0044*/ 	.byte	0x00, 0xf0, 0x11, 0x00


	//----- nvinfo : EIATTR_KPARAM_INFO
	.align		4
.L_97:
        /*0048*/ 	.byte	0x04, 0x17
        /*004a*/ 	.short	(.L_99 - .L_98)
.L_98:
        /*004c*/ 	.word	0x00000000
        /*0050*/ 	.short	0x0004
        /*0052*/ 	.short	0x001c
        /*0054*/ 	.byte	0x00, 0xf0, 0x11, 0x00


	//----- nvinfo : EIATTR_KPARAM_INFO
	.align		4
.L_99:
        /*0058*/ 	.byte	0x04, 0x17
        /*005a*/ 	.short	(.L_101 - .L_100)
.L_100:
        /*005c*/ 	.word	0x00000000
        /*0060*/ 	.short	0x0003
        /*0062*/ 	.short	0x0018
        /*0064*/ 	.byte	0x00, 0xf0, 0x11, 0x00


	//----- nvinfo : EIATTR_KPARAM_INFO
	.align		4
.L_101:
        /*0068*/ 	.byte	0x04, 0x17
        /*006a*/ 	.short	(.L_103 - .L_102)
.L_102:
        /*006c*/ 	.word	0x00000000
        /*0070*/ 	.short	0x0002
        /*0072*/ 	.short	0x0010
        /*0074*/ 	.byte	0x00, 0xf5, 0x21, 0x00


	//----- nvinfo : EIATTR_KPARAM_INFO
	.align		4
.L_103:
        /*0078*/ 	.byte	0x04, 0x17
        /*007a*/ 	.short	(.L_105 - .L_104)
.L_104:
        /*007c*/ 	.word	0x00000000
        /*0080*/ 	.short	0x0001
        /*0082*/ 	.short	0x0008
        /*0084*/ 	.byte	0x00, 0xf5, 0x21, 0x00


	//----- nvinfo : EIATTR_KPARAM_INFO
	.align		4
.L_105:
        /*0088*/ 	.byte	0x04, 0x17
        /*008a*/ 	.short	(.L_107 - .L_106)
.L_106:
        /*008c*/ 	.word	0x00000000
        /*0090*/ 	.short	0x0000
        /*0092*/ 	.short	0x0000
        /*0094*/ 	.byte	0x00, 0xf5, 0x21, 0x00


	//----- nvinfo : EIATTR_SPARSE_MMA_MASK
	.align		4
.L_107:
        /*0098*/ 	.byte	0x03, 0x50
        /*009a*/ 	.short	0x0000


	//----- nvinfo : EIATTR_MAXREG_COUNT
	.align		4
        /*009c*/ 	.byte	0x03, 0x1b
        /*009e*/ 	.short	0x00ff


	//----- nvinfo : EIATTR_MERCURY_ISA_VERSION
	.align		4
        /*00a0*/ 	.byte	0x03, 0x5f
        /*00a2*/ 	.short	0x0101


	//----- nvinfo : EIATTR_VRC_CTA_INIT_COUNT
	.align		4
        /*00a4*/ 	.byte	0x02, 0x4a
	.zero		1
	.zero		1


	//----- nvinfo : EIATTR_EXIT_INSTR_OFFSETS
	.align		4
        /*00a8*/ 	.byte	0x04, 0x1c
        /*00aa*/ 	.short	(.L_109 - .L_108)


	//   ....[0]....
.L_108:
        /*00ac*/ 	.word	0x00000850


	//   ....[1]....
        /*00b0*/ 	.word	0x000008a0


	//   ....[2]....
        /*00b4*/ 	.word	0x00000900


	//----- nvinfo : EIATTR_CRS_STACK_SIZE
	.align		4
.L_109:
        /*00b8*/ 	.byte	0x04, 0x1e
        /*00ba*/ 	.short	(.L_111 - .L_110)
.L_110:
        /*00bc*/ 	.word	0x00000000


	//----- nvinfo : EIATTR_CBANK_PARAM_SIZE
	.align		4
.L_111:
        /*00c0*/ 	.byte	0x03, 0x19
        /*00c2*/ 	.short	0x0040


	//----- nvinfo : EIATTR_PARAM_CBANK
	.align		4
        /*00c4*/ 	.byte	0x04, 0x0a
        /*00c6*/ 	.short	(.L_113 - .L_112)
	.align		4
.L_112:
        /*00c8*/ 	.word	index@(.nv.constant0._Z15computeResidualPdS_S_iiiddd)
        /*00cc*/ 	.short	0x0380
        /*00ce*/ 	.short	0x0040


	//----- nvinfo : EIATTR_SW_WAR
	.align		4
.L_113:
        /*00d0*/ 	.byte	0x04, 0x36
        /*00d2*/ 	.short	(.L_115 - .L_114)
.L_114:
        /*00d4*/ 	.word	0x00000008
.L_115:


//--------------------- .nv.info._Z21jacobiIterationSharedPdS_S_iiidddS_ --------------------------
	.section	.nv.info._Z21jacobiIterationSharedPdS_S_iiidddS_,"",@"SHT_CUDA_INFO"
	.sectionflags	@""
	.align	4


	//----- nvinfo : EIATTR_CUDA_API_VERSION
	.align		4
        /*0000*/ 	.byte	0x04, 0x37
        /*0002*/ 	.short	(.L_117 - .L_116)
.L_116:
        /*0004*/ 	.word	0x00000082


	//----- nvinfo : EIATTR_KPARAM_INFO
	.align		4
.L_117:
        /*0008*/ 	.byte	0x04, 0x17
        /*000a*/ 	.short	(.L_119 - .L_118)
.L_118:
        /*000c*/ 	.word	0x00000000
        /*0010*/ 	.short	0x0009
        /*0012*/ 	.short	0x0040
        /*0014*/ 	.byte	0x00, 0xf5, 0x21, 0x00


	//----- nvinfo : EIATTR_KPARAM_INFO
	.align		4
.L_119:
        /*0018*/ 	.byte	0x04, 0x17
        /*001a*/ 	.short	(.L_121 - .L_120)
.L_120:
        /*001c*/ 	.word	0x00000000
        /*0020*/ 	.short	0x0008
        /*0022*/ 	.short	0x0038
        /*0024*/ 	.byte	0x00, 0xf0, 0x21, 0x00


	//----- nvinfo : EIATTR_KPARAM_INFO
	.align		4
.L_121:
        /*0028*/ 	.byte	0x04, 0x17
        /*002a*/ 	.short	(.L_123 - .L_122)
.L_122:
        /*002c*/ 	.word	0x00000000
        /*0030*/ 	.short	0x0007
        /*0032*/ 	.short	0x0030
        /*0034*/ 	.byte	0x00, 0xf0, 0x21, 0x00


	//----- nvinfo : EIATTR_KPARAM_INFO
	.align		4
.L_123:
        /*0038*/ 	.byte	0x04, 0x17
        /*003a*/ 	.short	(.L_125 - .L_124)
.L_124:
        /*003c*/ 	.word	0x00000000
        /*0040*/ 	.short	0x0006
        /*0042*/ 	.short	0x0028
        /*0044*/ 	.byte	0x00, 0xf0, 0x21, 0x00


	//----- nvinfo : EIATTR_KPARAM_INFO
	.align		4
.L_125:
        /*0048*/ 	.byte	0x04, 0x17
        /*004a*/ 	.short	(.L_127 - .L_126)
.L_126:
        /*004c*/ 	.word	0x00000000
        /*0050*/ 	.short	0x0005
        /*0052*/ 	.short	0x0020
        /*0054*/ 	.byte	0x00, 0xf0, 0x11, 0x00


	//----- nvinfo : EIATTR_KPARAM_INFO
	.align		4
.L_127:
        /*0058*/ 	.byte	0x04, 0x17
        /*005a*/ 	.short	(.L_129 - .L_128)
.L_128:
        /*005c*/ 	.word	0x00000000
        /*0060*/ 	.short	0x0004
        /*0062*/ 	.short	0x001c
        /*0064*/ 	.byte	0x00, 0xf0, 0x11, 0x00


	//----- nvinfo : EIATTR_KPARAM_INFO
	.align		4
.L_129:
        /*0068*/ 	.byte	0x04, 0x17
        /*006a*/ 	.short	(.L_131 - .L_130)
.L_130:
        /*006c*/ 	.word	0x00000000
        /*0070*/ 	.short	0x0003
        /*0072*/ 	.short	0x0018
        /*0074*/ 	.byte	0x00, 0xf0, 0x11, 0x00


	//----- nvinfo : EIATTR_KPARAM_INFO
	.align		4
.L_131:
        /*0078*/ 	.byte	0x04, 0x17
        /*007a*/ 	.short	(.L_133 - .L_132)
.L_132:
        /*007c*/ 	.word	0x00000000
        /*0080*/ 	.short	0x0002
        /*0082*/ 	.short	0x0010
        /*0084*/ 	.byte	0x00, 0xf5, 0x21, 0x00


	//----- nvinfo : EIATTR_KPARAM_INFO
	.align		4
.L_133:
        /*0088*/ 	.byte	0x04, 0x17
        /*008a*/ 	.short	(.L_135 - .L_134)
.L_134:
        /*008c*/ 	.word	0x00000000
        /*0090*/ 	.short	0x0001
        /*0092*/ 	.short	0x0008
        /*0094*/ 	.byte	0x00, 0xf5, 0x21, 0x00


	//----- nvinfo : EIATTR_KPARAM_INFO
	.align		4
.L_135:
        /*0098*/ 	.byte	0x04, 0x17
        /*009a*/ 	.short	(.L_137 - .L_136)
.L_136:
        /*009c*/ 	.word	0x00000000
        /*00a0*/ 	.short	0x0000
        /*00a2*/ 	.short	0x0000
        /*00a4*/ 	.byte	0x00, 0xf5, 0x21, 0x00


	//----- nvinfo : EIATTR_SPARSE_MMA_MASK
	.align		4
.L_137:
        /*00a8*/ 	.byte	0x03, 0x50
        /*00aa*/ 	.short	0x0000


	//----- nvinfo : EIATTR_MAXREG_COUNT
	.align		4
        /*00ac*/ 	.byte	0x03, 0x1b
        /*00ae*/ 	.short	0x00ff


	//----- nvinfo : EIATTR_NUM_BARRIERS
	.align		4
        /*00b0*/ 	.byte	0x02, 0x4c
        /*00b2*/ 	.byte	0x01
	.zero		1


	//----- nvinfo : EIATTR_MERCURY_ISA_VERSION
	.align		4
        /*00b4*/ 	.byte	0x03, 0x5f
        /*00b6*/ 	.short	0x0101


	//----- nvinfo : EIATTR_VRC_CTA_INIT_COUNT
	.align		4
        /*00b8*/ 	.byte	0x02, 0x4a
	.zero		1
	.zero		1


	//----- nvinfo : EIATTR_EXIT_INSTR_OFFSETS
	.align		4
        /*00bc*/ 	.byte	0x04, 0x1c
        /*00be*/ 	.short	(.L_139 - .L_138)


	//   ....[0]....
.L_138:
        /*00c0*/ 	.word	0x00001520


	//   ....[1]....
        /*00c4*/ 	.word	0x00001530


	//   ....[2]....
        /*00c8*/ 	.word	0x000020f0


	//----- nvinfo : EIATTR_CRS_STACK_SIZE
	.align		4
.L_139:
        /*00cc*/ 	.byte	0x04, 0x1e
        /*00ce*/ 	.short	(.L_141 - .L_140)
.L_140:
        /*00d0*/ 	.word	0x00000000


	//----- nvinfo : EIATTR_CBANK_PARAM_SIZE
	.align		4
.L_141:
        /*00d4*/ 	.byte	0x03, 0x19
        /*00d6*/ 	.short	0x0048


	//----- nvinfo : EIATTR_PARAM_CBANK
	.align		4
        /*00d8*/ 	.byte	0x04, 0x0a
        /*00da*/ 	.short	(.L_143 - .L_142)
	.align		4
.L_142:
        /*00dc*/ 	.word	index@(.nv.constant0._Z21jacobiIterationSharedPdS_S_iiidddS_)
        /*00e0*/ 	.short	0x0380
        /*00e2*/ 	.short	0x0048


	//----- nvinfo : EIATTR_SW_WAR
	.align		4
.L_143:
        /*00e4*/ 	.byte	0x04, 0x36
        /*00e6*/ 	.short	(.L_145 - .L_144)
.L_144:
        /*00e8*/ 	.word	0x00000008
.L_145:


//--------------------- .nv.info._Z21jacobiIterationStreamPdS_S_iiidddS_ii --------------------------
	.section	.nv.info._Z21jacobiIterationStreamPdS_S_iiidddS_ii,"",@"SHT_CUDA_INFO"
	.sectionflags	@""
	.align	4


	//----- nvinfo : EIATTR_CUDA_API_VERSION
	.align		4
        /*0000*/ 	.byte	0x04, 0x37
        /*0002*/ 	.short	(.L_147 - .L_146)
.L_146:
        /*0004*/ 	.word	0x00000082


	//----- nvinfo : EIATTR_KPARAM_INFO
	.align		4
.L_147:
        /*0008*/ 	.byte	0x04, 0x17
        /*000a*/ 	.short	(.L_149 - .L_148)
.L_148:
        /*000c*/ 	.word	0x00000000
        /*0010*/ 	.short	0x000b
        /*0012*/ 	.short	0x004c
        /*0014*/ 	.byte	0x00, 0xf0, 0x11, 0x00


	//----- nvinfo : EIATTR_KPARAM_INFO
	.align		4
.L_149:
        /*0018*/ 	.byte	0x04, 0x17
        /*001a*/ 	.short	(.L_151 - .L_150)
.L_150:
        /*001c*/ 	.word	0x00000000
        /*0020*/ 	.short	0x000a
        /*0022*/ 	.short	0x0048
        /*0024*/ 	.byte	0x00, 0xf0, 0x11, 0x00


	//----- nvinfo : EIATTR_KPARAM_INFO
	.align		4
.L_151:
        /*0028*/ 	.byte	0x04, 0x17
        /*002a*/ 	.short	(.L_153 - .L_152)
.L_152:
        /*002c*/ 	.word	0x00000000
        /*0030*/ 	.short	0x0009
        /*0032*/ 	.short	0x0040
        /*0034*/ 	.byte	0x00, 0xf5, 0x21, 0x00


	//----- nvinfo : EIATTR_KPARAM_INFO
	.align		4
.L_153:
        /*0038*/ 	.byte	0x04, 0x17
        /*003a*/ 	.short	(.L_155 - .L_154)
.L_154:
        /*003c*/ 	.word	0x00000000
        /*0040*/ 	.short	0x0008
        /*0042*/ 	.short	0x0038
        /*0044*/ 	.byte	0x00, 0xf0, 0x21, 0x00


	//----- nvinfo : EIATTR_KPARAM_INFO
	.align		4
.L_155:
        /*0048*/ 	.byte	0x04, 0x17
        /*004a*/ 	.short	(.L_157 - .L_156)
.L_156:
        /*004c*/ 	.word	0x00000000
        /*0050*/ 	.short	0x0007
        /*0052*/ 	.short	0x0030
        /*0054*/ 	.byte	0x00, 0xf0, 0x21, 0x00


	//----- nvinfo : EIATTR_KPARAM_INFO
	.align		4
.L_157:
        /*0058*/ 	.byte	0x04, 0x17
        /*005a*/ 	.short	(.L_159 - .L_158)
.L_158:
        /*005c*/ 	.word	0x00000000
        /*0060*/ 	.short	0x0006
        /*0062*/ 	.short	0x0028
        /*0064*/ 	.byte	0x00, 0xf0, 0x21, 0x00


	//----- nvinfo : EIATTR_KPARAM_INFO
	.align		4
.L_159:
        /*0068*/ 	.byte	0x04, 0x17
        /*006a*/ 	.short	(.L_161 - .L_160)
.L_160:
        /*006c*/ 	.word	0x00000000
        /*0070*/ 	.short	0x0005
        /*0072*/ 	.short	0x0020
        /*0074*/ 	.byte	0x00, 0xf0, 0x11, 0x00


	//----- nvinfo : EIATTR_KPARAM_INFO
	.align		4
.L_161:
        /*0078*/ 	.byte	0x04, 0x17
        /*007a*/ 	.short	(.L_163 - .L_162)
.L_162:
        /*007c*/ 	.word	0x00000000
        /*0080*/ 	.short	0x0004
        /*0082*/ 	.short	0x001c
        /*0084*/ 	.byte	0x00, 0xf0, 0x11, 0x00


	//----- nvinfo : EIATTR_KPARAM_INFO
	.align		4
.L_163:
        /*0088*/ 	.byte	0x04, 0x17
        /*008a*/ 	.short	(.L_165 - .L_164)
.L_164:
        /*008c*/ 	.word	0x00000000
        /*0090*/ 	.short	0x0003
        /*0092*/ 	.short	0x0018
        /*0094*/ 	.byte	0x00, 0xf0, 0x11, 0x00


	//----- nvinfo : EIATTR_KPARAM_INFO
	.align		4
.L_165:
        /*0098*/ 	.byte	0x04, 0x17
        /*009a*/ 	.short	(.L_167 - .L_166)
.L_166:
        /*009c*/ 	.word	0x00000000
        /*00a0*/ 	.short	0x0002
        /*00a2*/ 	.short	0x0010
        /*00a4*/ 	.byte	0x00, 0xf5, 0x21, 0x00


	//----- nvinfo : EIATTR_KPARAM_INFO
	.align		4
.L_167:
        /*00a8*/ 	.byte	0x04, 0x17
        /*00aa*/ 	.short	(.L_169 - .L_168)
.L_168:
        /*00ac*/ 	.word	0x00000000
        /*00b0*/ 	.short	0x0001
        /*00b2*/ 	.short	0x0008
        /*00b4*/ 	.byte	0x00, 0xf5, 0x21, 0x00


	//----- nvinfo : EIATTR_KPARAM_INFO
	.align		4
.L_169:
        /*00b8*/ 	.byte	0x04, 0x17
        /*00ba*/ 	.short	(.L_171 - .L_170)
.L_170:
        /*00bc*/ 	.word	0x00000000
        /*00c0*/ 	.short	0x0000
        /*00c2*/ 	.short	0x0000
        /*00c4*/ 	.byte	0x00, 0xf5, 0x21, 0x00


	//----- nvinfo : EIATTR_SPARSE_MMA_MASK
	.align		4
.L_171:
        /*00c8*/ 	.byte	0x03, 0x50
        /*00ca*/ 	.short	0x0000


	//----- nvinfo : EIATTR_MAXREG_COUNT
	.align		4
        /*00cc*/ 	.byte	0x03, 0x1b
        /*00ce*/ 	.short	0x00ff


	//----- nvinfo : EIATTR_MERCURY_ISA_VERSION
	.align		4
        /*00d0*/ 	.byte	0x03, 0x5f
        /*00d2*/ 	.short	0x0101


	//----- nvinfo : EIATTR_VRC_CTA_INIT_COUNT
	.align		4
        /*00d4*/ 	.byte	0x02, 0x4a
	.zero		1
	.zero		1


	//----- nvinfo : EIATTR_EXIT_INSTR_OFFSETS
	.align		4
        /*00d8*/ 	.byte	0x04, 0x1c
        /*00da*/ 	.short	(.L_173 - .L_172)


	//   ....[0]....
.L_172:
        /*00dc*/ 	.word	0x00000dd0


	//   ....[1]....
        /*00e0*/ 	.word	0x00000e30


	//   ....[2]....
        /*00e4*/ 	.word	0x00001a10


	//----- nvinfo : EIATTR_CRS_STACK_SIZE
	.align		4
.L_173:
        /*00e8*/ 	.byte	0x04, 0x1e
        /*00ea*/ 	.short	(.L_175 - .L_174)
.L_174:
        /*00ec*/ 	.word	0x00000000


	//----- nvinfo : EIATTR_CBANK_PARAM_SIZE
	.align		4
.L_175:
        /*00f0*/ 	.byte	0x03, 0x19
        /*00f2*/ 	.short	0x0050


	//----- nvinfo : EIATTR_PARAM_CBANK
	.align		4
        /*00f4*/ 	.byte	0x04, 0x0a
        /*00f6*/ 	.short	(.L_177 - .L_176)
	.align		4
.L_176:
        /*00f8*/ 	.word	index@(.nv.constant0._Z21jacobiIterationStreamPdS_S_iiidddS_ii)
        /*00fc*/ 	.short	0x0380
        /*00fe*/ 	.short	0x0050


	//----- nvinfo : EIATTR_SW_WAR
	.align		4
.L_177:
        /*0100*/ 	.byte	0x04, 0x36
        /*0102*/ 	.short	(.L_179 - .L_178)
.L_178:
        /*0104*/ 	.word	0x00000008
.L_179:


//--------------------- .nv.info._Z15jacobiIterationPdS_S_iiidddS_ --------------------------
	.section	.nv.info._Z15jacobiIterationPdS_S_iiidddS_,"",@"SHT_CUDA_INFO"
	.sectionflags	@""
	.align	4


	//----- nvinfo : EIATTR_CUDA_API_VERSION
	.align		4
        /*0000*/ 	.byte	0x04, 0x37
        /*0002*/ 	.short	(.L_181 - .L_180)
.L_180:
        /*0004*/ 	.word	0x00000082


	//----- nvinfo : EIATTR_KPARAM_INFO
	.align		4
.L_181:
        /*0008*/ 	.byte	0x04, 0x17
        /*000a*/ 	.short	(.L_183 - .L_182)
.L_182:
        /*000c*/ 	.word	0x00000000
        /*0010*/ 	.short	0x0009
        /*0012*/ 	.short	0x0040
        /*0014*/ 	.byte	0x00, 0xf5, 0x21, 0x00


	//----- nvinfo : EIATTR_KPARAM_INFO
	.align		4
.L_183:
        /*0018*/ 	.byte	0x04, 0x17
        /*001a*/ 	.short	(.L_185 - .L_184)
.L_184:
        /*001c*/ 	.word	0x00000000
        /*0020*/ 	.short	0x0008
        /*0022*/ 	.short	0x0038
        /*0024*/ 	.byte	0x00, 0xf0, 0x21, 0x00


	//----- nvinfo : EIATTR_KPARAM_INFO
	.align		4
.L_185:
        /*0028*/ 	.byte	0x04, 0x17
        /*002a*/ 	.short	(.L_187 - .L_186)
.L_186:
        /*002c*/ 	.word	0x00000000
        /*0030*/ 	.short	0x0007
        /*0032*/ 	.short	0x0030
        /*0034*/ 	.byte	0x00, 0xf0, 0x21, 0x00


	//----- nvinfo : EIATTR_KPARAM_INFO
	.align		4
.L_187:
        /*0038*/ 	.byte	0x04, 0x17
        /*003a*/ 	.short	(.L_189 - .L_188)
.L_188:
        /*003c*/ 	.word	0x00000000
        /*0040*/ 	.short	0x0006
        /*0042*/ 	.short	0x0028
        /*0044*/ 	.byte	0x00, 0xf0, 0x21, 0x00


	//----- nvinfo : EIATTR_KPARAM_INFO
	.align		4
.L_189:
        /*0048*/ 	.byte	0x04, 0x17
        /*004a*/ 	.short	(.L_191 - .L_190)
.L_190:
        /*004c*/ 	.word	0x00000000
        /*0050*/ 	.short	0x0005
        /*0052*/ 	.short	0x0020
        /*0054*/ 	.byte	0x00, 0xf0, 0x11, 0x00


	//----- nvinfo : EIATTR_KPARAM_INFO
	.align		4
.L_191:
        /*0058*/ 	.byte	0x04, 0x17
        /*005a*/ 	.short	(.L_193 - .L_192)
.L_192:
        /*005c*/ 	.word	0x00000000
        /*0060*/ 	.short	0x0004
        /*0062*/ 	.short	0x001c
        /*0064*/ 	.byte	0x00, 0xf0, 0x11, 0x00


	//----- nvinfo : EIATTR_KPARAM_INFO
	.align		4
.L_193:
        /*0068*/ 	.byte	0x04, 0x17
        /*006a*/ 	.short	(.L_195 - .L_194)
.L_194:
        /*006c*/ 	.word	0x00000000
        /*0070*/ 	.short	0x0003
        /*0072*/ 	.short	0x0018
        /*0074*/ 	.byte	0x00, 0xf0, 0x11, 0x00


	//----- nvinfo : EIATTR_KPARAM_INFO
	.align		4
.L_195:
        /*0078*/ 	.byte	0x04, 0x17
        /*007a*/ 	.short	(.L_197 - .L_196)
.L_196:
        /*007c*/ 	.word	0x00000000
        /*0080*/ 	.short	0x0002
        /*0082*/ 	.short	0x0010
        /*0084*/ 	.byte	0x00, 0xf5, 0x21, 0x00


	//----- nvinfo : EIATTR_KPARAM_INFO
	.align		4
.L_197:
        /*0088*/ 	.byte	0x04, 0x17
        /*008a*/ 	.short	(.L_199 - .L_198)
.L_198:
        /*008c*/ 	.word	0x00000000
        /*0090*/ 	.short	0x0001
        /*0092*/ 	.short	0x0008
        /*0094*/ 	.byte	0x00, 0xf5, 0x21, 0x00


	//----- nvinfo : EIATTR_KPARAM_INFO
	.align		4
.L_199:
        /*0098*/ 	.byte	0x04, 0x17
        /*009a*/ 	.short	(.L_201 - .L_200)
.L_200:
        /*009c*/ 	.word	0x00000000
        /*00a0*/ 	.short	0x0000
        /*00a2*/ 	.short	0x0000
        /*00a4*/ 	.byte	0x00, 0xf5, 0x21, 0x00


	//----- nvinfo : EIATTR_SPARSE_MMA_MASK
	.align		4
.L_201:
        /*00a8*/ 	.byte	0x03, 0x50
        /*00aa*/ 	.short	0x0000


	//----- nvinfo : EIATTR_MAXREG_COUNT
	.align		4
        /*00ac*/ 	.byte	0x03, 0x1b
        /*00ae*/ 	.short	0x00ff


	//----- nvinfo : EIATTR_MERCURY_ISA_VERSION
	.align		4
        /*00b0*/ 	.byte	0x03, 0x5f
        /*00b2*/ 	.short	0x0101


	//----- nvinfo : EIATTR_VRC_CTA_INIT_COUNT
	.align		4
        /*00b4*/ 	.byte	0x02, 0x4a
	.zero		1
	.zero		1


	//----- nvinfo : EIATTR_EXIT_INSTR_OFFSETS
	.align		4
        /*00b8*/ 	.byte	0x04, 0x1c
        /*00ba*/ 	.short	(.L_203 - .L_202)


	//   ....[0]....
.L_202:
        /*00bc*/ 	.word	0x00000d80


	//   ....[1]....
        /*00c0*/ 	.word	0x00000dd0


	//   ....[2]....
        /*00c4*/ 	.word	0x000019b0


	//----- nvinfo : EIATTR_CRS_STACK_SIZE
	.align		4
.L_203:
        /*00c8*/ 	.byte	0x04, 0x1e
        /*00ca*/ 	.short	(.L_205 - .L_204)
.L_204:
        /*00cc*/ 	.word	0x00000000


	//----- nvinfo : EIATTR_CBANK_PARAM_SIZE
	.align		4
.L_205:
        /*00d0*/ 	.byte	0x03, 0x19
        /*00d2*/ 	.short	0x0048


	//----- nvinfo : EIATTR_PARAM_CBANK
	.align		4
        /*00d4*/ 	.byte	0x04, 0x0a
        /*00d6*/ 	.short	(.L_207 - .L_206)
	.align		4
.L_206:
        /*00d8*/ 	.word	index@(.nv.constant0._Z15jacobiIterationPdS_S_iiidddS_)
        /*00dc*/ 	.short	0x0380
        /*00de*/ 	.short	0x0048


	//----- nvinfo : EIATTR_SW_WAR
	.align		4
.L_207:
        /*00e0*/ 	.byte	0x04, 0x36
        /*00e2*/ 	.short	(.L_209 - .L_208)
.L_208:
        /*00e4*/ 	.word	0x00000008
.L_209:


//--------------------- .nv.info._Z20computeExactSolutionPdiiiddd --------------------------
	.section	.nv.info._Z20computeExactSolutionPdiiiddd,"",@"SHT_CUDA_INFO"
	.sectionflags	@""
	.align	4


	//----- nvinfo : EIATTR_CUDA_API_VERSION
	.align		4
        /*0000*/ 	.byte	0x04, 0x37
        /*0002*/ 	.short	(.L_211 - .L_210)
.L_210:
        /*0004*/ 	.word	0x00000082


	//----- nvinfo : EIATTR_KPARAM_INFO
	.align		4
.L_211:
        /*0008*/ 	.byte	0x04, 0x17
        /*000a*/ 	.short	(.L_213 - .L_212)
.L_212:
        /*000c*/ 	.word	0x00000000
        /*0010*/ 	.short	0x0006
        /*0012*/ 	.short	0x0028
        /*0014*/ 	.byte	0x00, 0xf0, 0x21, 0x00


	//----- nvinfo : EIATTR_KPARAM_INFO
	.align		4
.L_213:
        /*0018*/ 	.byte	0x04, 0x17
        /*001a*/ 	.short	(.L_215 - .L_214)
.L_214:
        /*001c*/ 	.word	0x00000000
        /*0020*/ 	.short	0x0005
        /*0022*/ 	.short	0x0020
        /*0024*/ 	.byte	0x00, 0xf0, 0x21, 0x00


	//----- nvinfo : EIATTR_KPARAM_INFO
	.align		4
.L_215:
        /*0028*/ 	.byte	0x04, 0x17
        /*002a*/ 	.short	(.L_217 - .L_216)
.L_216:
        /*002c*/ 	.word	0x00000000
        /*0030*/ 	.short	0x0004
        /*0032*/ 	.short	0x0018
        /*0034*/ 	.byte	0x00, 0xf0, 0x21, 0x00


	//----- nvinfo : EIATTR_KPARAM_INFO
	.align		4
.L_217:
        /*0038*/ 	.byte	0x04, 0x17
        /*003a*/ 	.short	(.L_219 - .L_218)
.L_218:
        /*003c*/ 	.word	0x00000000
        /*0040*/ 	.short	0x0003
        /*0042*/ 	.short	0x0010
        /*0044*/ 	.byte	0x00, 0xf0, 0x11, 0x00


	//----- nvinfo : EIATTR_KPARAM_INFO
	.align		4
.L_219:
        /*0048*/ 	.byte	0x04, 0x17
        /*004a*/ 	.short	(.L_221 - .L_220)
.L_220:
        /*004c*/ 	.word	0x00000000
        /*0050*/ 	.short	0x0002
        /*0052*/ 	.short	0x000c
        /*0054*/ 	.byte	0x00, 0xf0, 0x11, 0x00


	//----- nvinfo : EIATTR_KPARAM_INFO
	.align		4
.L_221:
        /*0058*/ 	.byte	0x04, 0x17
        /*005a*/ 	.short	(.L_223 - .L_222)
.L_222:
        /*005c*/ 	.word	0x00000000
        /*0060*/ 	.short	0x0001
        /*0062*/ 	.short	0x0008
        /*0064*/ 	.byte	0x00, 0xf0, 0x11, 0x00


	//----- nvinfo : EIATTR_KPARAM_INFO
	.align		4
.L_223:
        /*0068*/ 	.byte	0x04, 0x17
        /*006a*/ 	.short	(.L_225 - .L_224)
.L_224:
        /*006c*/ 	.word	0x00000000
        /*0070*/ 	.short	0x0000
        /*0072*/ 	.short	0x0000
        /*0074*/ 	.byte	0x00, 0xf5, 0x21, 0x00


	//----- nvinfo : EIATTR_SPARSE_MMA_MASK
	.align		4
.L_225:
        /*0078*/ 	.byte	0x03, 0x50
        /*007a*/ 	.short	0x0000


	//----- nvinfo : EIATTR_MAXREG_COUNT
	.align		4
        /*007c*/ 	.byte	0x03, 0x1b
        /*007e*/ 	.short	0x00ff


	//----- nvinfo : EIATTR_MERCURY_ISA_VERSION
	.align		4
        /*0080*/ 	.byte	0x03, 0x5f
        /*0082*/ 	.short	0x0101


	//----- nvinfo : EIATTR_VRC_CTA_INIT_COUNT
	.align		4
        /*0084*/ 	.byte	0x02, 0x4a
	.zero		1
	.zero		1


	//----- nvinfo : EIATTR_EXIT_INSTR_OFFSETS
	.align		4
        /*0088*/ 	.byte	0x04, 0x1c
        /*008a*/ 	.short	(.L_227 - .L_226)


	//   ....[0]....
.L_226:
        /*008c*/ 	.word	0x00000100


	//   ....[1]....
        /*0090*/ 	.word	0x00000d30


	//----- nvinfo : EIATTR_CRS_STACK_SIZE
	.align		4
.L_227:
        /*0094*/ 	.byte	0x04, 0x1e
        /*0096*/ 	.short	(.L_229 - .L_228)
.L_228:
        /*0098*/ 	.word	0x00000000


	//----- nvinfo : EIATTR_CBANK_PARAM_SIZE
	.align		4
.L_229:
        /*009c*/ 	.byte	0x03, 0x19
        /*009e*/ 	.short	0x0030


	//----- nvinfo : EIATTR_PARAM_CBANK
	.align		4
        /*00a0*/ 	.byte	0x04, 0x0a
        /*00a2*/ 	.short	(.L_231 - .L_230)
	.align		4
.L_230:
        /*00a4*/ 	.word	index@(.nv.constant0._Z20computeExactSolutionPdiiiddd)
        /*00a8*/ 	.short	0x0380
        /*00aa*/ 	.short	0x0030


	//----- nvinfo : EIATTR_SW_WAR
	.align		4
.L_231:
        /*00ac*/ 	.byte	0x04, 0x36
        /*00ae*/ 	.short	(.L_233 - .L_232)
.L_232:
        /*00b0*/ 	.word	0x00000008
.L_233:


//--------------------- .nv.info._Z11initializeFPdiiiddd --------------------------
	.section	.nv.info._Z11initializeFPdiiiddd,"",@"SHT_CUDA_INFO"
	.sectionflags	@""
	.align	4


	//----- nvinfo : EIATTR_CUDA_API_VERSION
	.align		4
        /*0000*/ 	.byte	0x04, 0x37
        /*0002*/ 	.short	(.L_235 - .L_234)
.L_234:
        /*0004*/ 	.word	0x00000082


	//----- nvinfo : EIATTR_KPARAM_INFO
	.align		4
.L_235:
        /*0008*/ 	.byte	0x04, 0x17
        /*000a*/ 	.short	(.L_237 - .L_236)
.L_236:
        /*000c*/ 	.word	0x00000000
        /*0010*/ 	.short	0x0006
        /*0012*/ 	.short	0x0028
        /*0014*/ 	.byte	0x00, 0xf0, 0x21, 0x00


	//----- nvinfo : EIATTR_KPARAM_INFO
	.align		4
.L_237:
        /*0018*/ 	.byte	0x04, 0x17
        /*001a*/ 	.short	(.L_239 - .L_238)
.L_238:
        /*001c*/ 	.word	0x00000000
        /*0020*/ 	.short	0x0005
        /*0022*/ 	.short	0x0020
        /*0024*/ 	.byte	0x00, 0xf0, 0x21, 0x00


	//----- nvinfo : EIATTR_KPARAM_INFO
	.align		4
.L_239:
        /*0028*/ 	.byte	0x04, 0x17
        /*002a*/ 	.short	(.L_241 - .L_240)
.L_240:
        /*002c*/ 	.word	0x00000000
        /*0030*/ 	.short	0x0004
        /*0032*/ 	.short	0x0018
        /*0034*/ 	.byte	0x00, 0xf0, 0x21, 0x00


	//----- nvinfo : EIATTR_KPARAM_INFO
	.align		4
.L_241:
        /*0038*/ 	.byte	0x04, 0x17
        /*003a*/ 	.short	(.L_243 - .L_242)
.L_242:
        /*003c*/ 	.word	0x00000000
        /*0040*/ 	.short	0x0003
        /*0042*/ 	.short	0x0010
        /*0044*/ 	.byte	0x00, 0xf0, 0x11, 0x00


	//----- nvinfo : EIATTR_KPARAM_INFO
	.align		4
.L_243:
        /*0048*/ 	.byte	0x04, 0x17
        /*004a*/ 	.short	(.L_245 - .L_244)
.L_244:
        /*004c*/ 	.word	0x00000000
        /*0050*/ 	.short	0x0002
        /*0052*/ 	.short	0x000c
        /*0054*/ 	.byte	0x00, 0xf0, 0x11, 0x00


	//----- nvinfo : EIATTR_KPARAM_INFO
	.align		4
.L_245:
        /*0058*/ 	.byte	0x04, 0x17
        /*005a*/ 	.short	(.L_247 - .L_246)
.L_246:
        /*005c*/ 	.word	0x00000000
        /*0060*/ 	.short	0x0001
        /*0062*/ 	.short	0x0008
        /*0064*/ 	.byte	0x00, 0xf0, 0x11, 0x00


	//----- nvinfo : EIATTR_KPARAM_INFO
	.align		4
.L_247:
        /*0068*/ 	.byte	0x04, 0x17
        /*006a*/ 	.short	(.L_249 - .L_248)
.L_248:
        /*006c*/ 	.word	0x00000000
        /*0070*/ 	.short	0x0000
        /*0072*/ 	.short	0x0000
        /*0074*/ 	.byte	0x00, 0xf5, 0x21, 0x00


	//----- nvinfo : EIATTR_SPARSE_MMA_MASK
	.align		4
.L_249:
        /*0078*/ 	.byte	0x03, 0x50
        /*007a*/ 	.short	0x0000


	//----- nvinfo : EIATTR_MAXREG_COUNT
	.align		4
        /*007c*/ 	.byte	0x03, 0x1b
        /*007e*/ 	.short	0x00ff


	//----- nvinfo : EIATTR_MERCURY_ISA_VERSION
	.align		4
        /*0080*/ 	.byte	0x03, 0x5f
        /*0082*/ 	.short	0x0101


	//----- nvinfo : EIATTR_VRC_CTA_INIT_COUNT
	.align		4
        /*0084*/ 	.byte	0x02, 0x4a
	.zero		1
	.zero		1


	//----- nvinfo : EIATTR_EXIT_INSTR_OFFSETS
	.align		4
        /*0088*/ 	.byte	0x04, 0x1c
        /*008a*/ 	.short	(.L_251 - .L_250)


	//   ....[0]....
.L_250:
        /*008c*/ 	.word	0x00000100


	//   ....[1]....
        /*0090*/ 	.word	0x00000d60


	//----- nvinfo : EIATTR_CRS_STACK_SIZE
	.align		4
.L_251:
        /*0094*/ 	.byte	0x04, 0x1e
        /*0096*/ 	.short	(.L_253 - .L_252)
.L_252:
        /*0098*/ 	.word	0x00000000


	//----- nvinfo : EIATTR_CBANK_PARAM_SIZE
	.align		4
.L_253:
        /*009c*/ 	.byte	0x03, 0x19
        /*009e*/ 	.short	0x0030


	//----- nvinfo : EIATTR_PARAM_CBANK
	.align		4
        /*00a0*/ 	.byte	0x04, 0x0a
        /*00a2*/ 	.short	(.L_255 - .L_254)
	.align		4
.L_254:
        /*00a4*/ 	.word	index@(.nv.constant0._Z11initializeFPdiiiddd)
        /*00a8*/ 	.short	0x0380
        /*00aa*/ 	.short	0x0030


	//----- nvinfo : EIATTR_SW_WAR
	.align		4
.L_255:
        /*00ac*/ 	.byte	0x04, 0x36
        /*00ae*/ 	.short	(.L_257 - .L_256)
.L_256:
        /*00b0*/ 	.word	0x00000008
.L_257:


//--------------------- .nv.info._Z13initializePhiPdS_iii --------------------------
	.section	.nv.info._Z13initializePhiPdS_iii,"",@"SHT_CUDA_INFO"
	.sectionflags	@""
	.align	4


	//----- nvinfo : EIATTR_CUDA_API_VERSION
	.align		4
        /*0000*/ 	.byte	0x04, 0x37
        /*0002*/ 	.short	(.L_259 - .L_258)
.L_258:
        /*0004*/ 	.word	0x00000082


	//----- nvinfo : EIATTR_KPARAM_INFO
	.align		4
.L_259:
        /*0008*/ 	.byte	0x04, 0x17
        /*000a*/ 	.short	(.L_261 - .L_260)
.L_260:
        /*000c*/ 	.word	0x00000000
        /*0010*/ 	.short	0x0004
        /*0012*/ 	.short	0x0018
        /*0014*/ 	.byte	0x00, 0xf0, 0x11, 0x00


	//----- nvinfo : EIATTR_KPARAM_INFO
	.align		4
.L_261:
        /*0018*/ 	.byte	0x04, 0x17
        /*001a*/ 	.short	(.L_263 - .L_262)
.L_262:
        /*001c*/ 	.word	0x00000000
        /*0020*/ 	.short	0x0003
        /*0022*/ 	.short	0x0014
        /*0024*/ 	.byte	0x00, 0xf0, 0x11, 0x00


	//----- nvinfo : EIATTR_KPARAM_INFO
	.align		4
.L_263:
        /*0028*/ 	.byte	0x04, 0x17
        /*002a*/ 	.short	(.L_265 - .L_264)
.L_264:
        /*002c*/ 	.word	0x00000000
        /*0030*/ 	.short	0x0002
        /*0032*/ 	.short	0x0010
        /*0034*/ 	.byte	0x00, 0xf0, 0x11, 0x00


	//----- nvinfo : EIATTR_KPARAM_INFO
	.align		4
.L_265:
        /*0038*/ 	.byte	0x04, 0x17
        /*003a*/ 	.short	(.L_267 - .L_266)
.L_266:
        /*003c*/ 	.word	0x00000000
        /*0040*/ 	.short	0x0001
        /*0042*/ 	.short	0x0008
        /*0044*/ 	.byte	0x00, 0xf5, 0x21, 0x00


	//----- nvinfo : EIATTR_KPARAM_INFO
	.align		4
.L_267:
        /*0048*/ 	.byte	0x04, 0x17
        /*004a*/ 	.short	(.L_269 - .L_268)
.L_268:
        /*004c*/ 	.word	0x00000000
        /*0050*/ 	.short	0x0000
        /*0052*/ 	.short	0x0000
        /*0054*/ 	.byte	0x00, 0xf5, 0x21, 0x00


	//----- nvinfo : EIATTR_SPARSE_MMA_MASK
	.align		4
.L_269:
        /*0058*/ 	.byte	0x03, 0x50
        /*005a*/ 	.short	0x0000


	//----- nvinfo : EIATTR_MAXREG_COUNT
	.align		4
        /*005c*/ 	.byte	0x03, 0x1b
        /*005e*/ 	.short	0x00ff


	//----- nvinfo : EIATTR_MERCURY_ISA_VERSION
	.align		4
        /*0060*/ 	.byte	0x03, 0x5f
        /*0062*/ 	.short	0x0101


	//----- nvinfo : EIATTR_VRC_CTA_INIT_COUNT
	.align		4
        /*0064*/ 	.byte	0x02, 0x4a
	.zero		1
	.zero		1


	//----- nvinfo : EIATTR_EXIT_INSTR_OFFSETS
	.align		4
        /*0068*/ 	.byte	0x04, 0x1c
        /*006a*/ 	.short	(.L_271 - .L_270)


	//   ....[0]....
.L_270:
        /*006c*/ 	.word	0x000000f0


	//   ....[1]....
        /*0070*/ 	.word	0x00000190


	//----- nvinfo : EIATTR_CBANK_PARAM_SIZE
	.align		4
.L_271:
        /*0074*/ 	.byte	0x03, 0x19
        /*0076*/ 	.short	0x001c


	//----- nvinfo : EIATTR_PARAM_CBANK
	.align		4
        /*0078*/ 	.byte	0x04, 0x0a
        /*007a*/ 	.short	(.L_273 - .L_272)
	.align		4
.L_272:
        /*007c*/ 	.word	index@(.nv.constant0._Z13initializePhiPdS_iii)
        /*0080*/ 	.short	0x0380
        /*0082*/ 	.short	0x001c


	//----- nvinfo : EIATTR_SW_WAR
	.align		4
.L_273:
        /*0084*/ 	.byte	0x04, 0x36
        /*0086*/ 	.short	(.L_275 - .L_274)
.L_274:
        /*0088*/ 	.word	0x00000008
.L_275:


//--------------------- .nv.callgraph             --------------------------
	.section	.nv.callgraph,"",@"SHT_CUDA_CALLGRAPH"
	.align	4
	.sectionentsize	8
	.align		4
        /*0000*/ 	.word	0x00000000
	.align		4
        /*0004*/ 	.word	0xffffffff
	.align		4
        /*0008*/ 	.word	0x00000000
	.align		4
        /*000c*/ 	.word	0xfffffffe
	.align		4
        /*0010*/ 	.word	0x00000000
	.align		4
        /*0014*/ 	.word	0xfffffffd
	.align		4
        /*0018*/ 	.word	0x00000000
	.align		4
        /*001c*/ 	.word	0xfffffffc


//--------------------- .nv.constant4             --------------------------
	.section	.nv.constant4,"a",@progbits
	.align	8
	.align		8
.nv.constant4:
        /*0000*/ 	.dword	__cudart_i2opi_d
	.align		8
        /*0008*/ 	.dword	__cudart_sin_cos_coeffs


//--------------------- .text._Z12computeErrorPdS_S_iii --------------------------
	.section	.text._Z12computeErrorPdS_S_iii,"ax",@progbits
	.align	128
        .global         _Z12computeErrorPdS_S_iii
        .type           _Z12computeErrorPdS_S_iii,@function
        .size           _Z12computeErrorPdS_S_iii,(.L_x_180 - _Z12computeErrorPdS_S_iii)
        .other          _Z12computeErrorPdS_S_iii,@"STO_CUDA_ENTRY STV_DEFAULT"
_Z12computeErrorPdS_S_iii:
.text._Z12computeErrorPdS_S_iii:
[----:B------:R-:W-:Y:S01]  /*0000*/  LDC R1, c[0x0][0x37c] ;  /* 0x0000df00ff017b82 */ /* 0x000fe20000000800 */
[----:B------:R-:W0:Y:S07]  /*0010*/  S2R R3, SR_TID.Y ;  /* 0x0000000000037919 */ /* 0x000e2e0000002200 */
[----:B------:R-:W1:Y:S01]  /*0020*/  LDC R7, c[0x0][0x360] ;  /* 0x0000d800ff077b82 */ /* 0x000e620000000800 */
[----:B------:R-:W1:Y:S07]  /*0030*/  S2R R2, SR_TID.X ;  /* 0x0000000000027919 */ /* 0x000e6e0000002100 */
[----:B------:R-:W0:Y:S08]  /*0040*/  S2UR UR5, SR_CTAID.Y ;  /* 0x00000000000579c3 */ /* 0x000e300000002600 */
[----:B------:R-:W0:Y:S08]  /*0050*/  LDC R0, c[0x0][0x364] ;  /* 0x0000d900ff007b82 */ /* 0x000e300000000800 */
[----:B------:R-:W1:Y:S08]  /*0060*/  S2UR UR4, SR_CTAID.X ;  /* 0x00000000000479c3 */ /* 0x000e700000002500 */
[----:B------:R-:W2:Y:S08]  /*0070*/  LDC.64 R8, c[0x0][0x398] ;  /* 0x0000e600ff087b82 */ /* 0x000eb00000000a00 */
[----:B------:R-:W3:Y:S01]  /*0080*/  S2UR UR6, SR_CTAID.Z ;  /* 0x00000000000679c3 */ /* 0x000ee20000002700 */
[----:B0-----:R-:W-:-:S07]  /*0090*/  IMAD R0, R0, UR5, R3 ;  /* 0x0000000500007c24 */ /* 0x001fce000f8e0203 */
[----:B------:R-:W3:Y:S01]  /*00a0*/  LDC R4, c[0x0][0x3a0] ;  /* 0x0000e800ff047b82 */ /* 0x000ee20000000800 */
[----:B-1----:R-:W-:Y:S01]  /*00b0*/  IMAD R7, R7, UR4, R2 ;  /* 0x0000000407077c24 */ /* 0x002fe2000f8e0202 */
[----:B--2---:R-:W-:-:S04]  /*00c0*/  ISETP.GE.AND P0, PT, R0, R9, PT ;  /* 0x000000090000720c */ /* 0x004fc80003f06270 */
[----:B------:R-:W-:-:S04]  /*00d0*/  ISETP.GE.OR P0, PT, R7, R8, P0 ;  /* 0x000000080700720c */ /* 0x000fc80000706670 */
[----:B---3--:R-:W-:-:S13]  /*00e0*/  ISETP.LE.OR P0, PT, R4, UR6, P0 ;  /* 0x0000000604007c0c */ /* 0x008fda0008703670 */
[----:B------:R-:W-:Y:S05]  /*00f0*/  @P0 EXIT ;  /* 0x000000000000094d */ /* 0x000fea0003800000 */
[----:B------:R-:W0:Y:S01]  /*0100*/  LDC.64 R2, c[0x0][0x380] ;  /* 0x0000e000ff027b82 */ /* 0x000e220000000a00 */
[----:B------:R-:W1:Y:S01]  /*0110*/  LDCU.64 UR4, c[0x0][0x358] ;  /* 0x00006b00ff0477ac */ /* 0x000e620008000a00 */
[----:B------:R-:W-:-:S04]  /*0120*/  IMAD R0, R9, UR6, R0 ;  /* 0x0000000609007c24 */ /* 0x000fc8000f8e0200 */
[----:B------:R-:W-:Y:S02]  /*0130*/  IMAD R11, R0, R8, R7 ;  /* 0x00000008000b7224 */ /* 0x000fe400078e0207 */
[----:B------:R-:W2:Y:S08]  /*0140*/  LDC.64 R4, c[0x0][0x388] ;  /* 0x0000e200ff047b82 */ /* 0x000eb00000000a00 */
[----:B------:R-:W3:Y:S01]  /*0150*/  LDC.64 R8, c[0x0][0x390] ;  /* 0x0000e400ff087b82 */ /* 0x000ee20000000a00 */
[----:B0-----:R-:W-:-:S06]  /*0160*/  IMAD.WIDE R2, R11, 0x8, R2 ;  /* 0x000000080b027825 */ /* 0x001fcc00078e0202 */
[----:B-1----:R-:W4:Y:S01]  /*0170*/  LDG.E.64 R2, desc[UR4][R2.64] ;  /* 0x0000000402027981 */ /* 0x002f22000c1e1b00 */
[----:B--2---:R-:W-:-:S06]  /*0180*/  IMAD.WIDE R4, R11, 0x8, R4 ;  /* 0x000000080b047825 */ /* 0x004fcc00078e0204 */
[----:B------:R-:W4:Y:S01]  /*0190*/  LDG.E.64 R4, desc[UR4][R4.64] ;  /* 0x0000000404047981 */ /* 0x000f22000c1e1b00 */
[----:B---3--:R-:W-:Y:S01]  /*01a0*/  IMAD.WIDE R8, R11, 0x8, R8 ;  /* 0x000000080b087825 */ /* 0x008fe200078e0208 */
[----:B----4-:R-:W-:-:S08]  /*01b0*/  DADD R6, R2, -R4 ;  /* 0x0000000002067229 */ /* 0x010fd00000000804 */
[----:B------:R-:W-:-:S07]  /*01c0*/  DMUL R6, R6, R6 ;  /* 0x0000000606067228 */ /* 0x000fce0000000000 */
[----:B------:R-:W-:Y:S01]  /*01d0*/  STG.E.64 desc[UR4][R8.64], R6 ;  /* 0x0000000608007986 */ /* 0x000fe2000c101b04 */
[----:B------:R-:W-:Y:S05]  /*01e0*/  EXIT ;  /* 0x000000000000794d */ /* 0x000fea0003800000 */
.L_x_0:
[----:B------:R-:W-:-:S00]  /*01f0*/  BRA `(.L_x_0) ;  /* 0xfffffffc00fc7947 */ /* 0x000fc0000383ffff */
[----:B------:R-:W-:-:S00]  /*0200*/  NOP ;  /* 0x0000000000007918 */ /* 0x000fc00000000000 */
[----:B------:R-:W-:-:S00]  /*0210*/  NOP ;  /* 0x0000000000007918 */ /* 0x000fc00000000000 */
[----:B------:R-:W-:-:S00]  /*0220*/  NOP ;  /* 0x0000000000007918 */ /* 0x000fc00000000000 */
[----:B------:R-:W-:-:S00]  /*0230*/  NOP ;  /* 0x0000000000007918 */ /* 0x000fc00000000000 */
[----:B------:R-:W-:-:S00]  /*0240*/  NOP ;  /* 0x0000000000007918 */ /* 0x000fc00000000000 */
[----:B------:R-:W-:-:S00]  /*0250*/  NOP ;  /* 0x0000000000007918 */ /* 0x000fc00000000000 */
[----:B------:R-:W-:-:S00]  /*0260*/  NOP ;  /* 0x0000000000007918 */ /* 0x000fc00000000000 */
[----:B------:R-:W-:-:S00]  /*0270*/  NOP ;  /* 0x0000000000007918 */ /* 0x000fc00000000000 */
.L_x_180:


//--------------------- .text._Z15computeResidualPdS_S_iiiddd --------------------------
	.section	.text._Z15computeResidualPdS_S_iiiddd,"ax",@progbits
	.align	128
        .global         _Z15computeResidualPdS_S_iiiddd
        .type           _Z15computeResidualPdS_S_iiiddd,@function
        .size           _Z15computeResidualPdS_S_iiiddd,(.L_x_171 - _Z15computeResidualPdS_S_iiiddd)
        .other          _Z15computeResidualPdS_S_iiiddd,@"STO_CUDA_ENTRY STV_DEFAULT"
_Z15computeResidualPdS_S_iiiddd:
.text._Z15computeResidualPdS_S_iiiddd:
[----:B------:R-:W-:Y:S01]  /*0000*/  LDC R1, c[0x0][0x37c] ;  /* 0x0000df00ff017b82 */ /* 0x000fe20000000800 */
[----:B------:R-:W0:Y:S07]  /*0010*/  S2R R3, SR_TID.X ;  /* 0x0000000000037919 */ /* 0x000e2e0000002100 */
[----:B------:R-:W0:Y:S01]  /*0020*/  S2UR UR5, SR_CTAID.X ;  /* 0x00000000000579c3 */ /* 0x000e220000002500 */
[----:B------:R-:W1:Y:S01]  /*0030*/  LDCU UR8, c[0x0][0x398] ;  /* 0x00007300ff0877ac */ /* 0x000e620008000800 */
[----:B------:R-:W2:Y:S06]  /*0040*/  S2R R5, SR_TID.Y ;  /* 0x0000000000057919 */ /* 0x000eac0000002200 */
[----:B------:R-:W0:Y:S08]  /*0050*/  LDC R4, c[0x0][0x360] ;  /* 0x0000d800ff047b82 */ /* 0x000e300000000800 */
[----:B------:R-:W2:Y:S01]  /*0060*/  S2UR UR6, SR_CTAID.Y ;  /* 0x00000000000679c3 */ /* 0x000ea20000002600 */
[----:B-1----:R-:W-:-:S07]  /*0070*/  UIADD3 UR4, UPT, UPT, UR8, -0x1, URZ ;  /* 0xffffffff08047890 */ /* 0x002fce000fffe0ff */
[----:B------:R-:W2:Y:S01]  /*0080*/  LDC R0, c[0x0][0x364] ;  /* 0x0000d900ff007b82 */ /* 0x000ea20000000800 */
[----:B0-----:R-:W-:-:S07]  /*0090*/  IMAD R4, R4, UR5, R3 ;  /* 0x0000000504047c24 */ /* 0x001fce000f8e0203 */
[----:B------:R-:W0:Y:S01]  /*00a0*/  LDC R6, c[0x0][0x3a0] ;  /* 0x0000e800ff067b82 */ /* 0x000e220000000800 */
[----:B------:R-:W-:-:S04]  /*00b0*/  ISETP.GE.AND P0, PT, R4, UR4, PT ;  /* 0x0000000404007c0c */ /* 0x000fc8000bf06270 */
[----:B------:R-:W-:-:S03]  /*00c0*/  ISETP.LT.OR P0, PT, R4, 0x1, P0 ;  /* 0x000000010400780c */ /* 0x000fc60000701670 */
[----:B------:R-:W1:Y:S01]  /*00d0*/  S2UR UR4, SR_CTAID.Z ;  /* 0x00000000000479c3 */ /* 0x000e620000002700 */
[----:B--2---:R-:W-:Y:S01]  /*00e0*/  IMAD R0, R0, UR6, R5 ;  /* 0x0000000600007c24 */ /* 0x004fe2000f8e0205 */
[----:B------:R-:W2:Y:S04]  /*00f0*/  LDCU.64 UR6, c[0x0][0x358] ;  /* 0x00006b00ff0677ac */ /* 0x000ea80008000a00 */
[----:B------:R-:W-:Y:S01]  /*0100*/  ISETP.EQ.OR P0, PT, R0, RZ, P0 ;  /* 0x000000ff0000720c */ /* 0x000fe20000702670 */
[----:B0-----:R-:W-:-:S12]  /*0110*/  VIADD R2, R6, 0xffffffff ;  /* 0xffffffff06027836 */ /* 0x001fd80000000000 */
[----:B------:R-:W0:Y:S02]  /*0120*/  @!P0 LDC R3, c[0x0][0x39c] ;  /* 0x0000e700ff038b82 */ /* 0x000e240000000800 */
[----:B0-----:R-:W-:-:S05]  /*0130*/  @!P0 VIADD R3, R3, 0xffffffff ;  /* 0xffffffff03038836 */ /* 0x001fca0000000000 */
[----:B------:R-:W-:-:S04]  /*0140*/  ISETP.LT.AND P0, PT, R0, R3, !P0 ;  /* 0x000000030000720c */ /* 0x000fc80004701270 */
[----:B-1----:R-:W-:-:S04]  /*0150*/  ISETP.EQ.OR P0, PT, RZ, UR4, !P0 ;  /* 0x00000004ff007c0c */ /* 0x002fc8000c702670 */
[----:B------:R-:W-:-:S13]  /*0160*/  ISETP.LE.OR P0, PT, R2, UR4, P0 ;  /* 0x0000000402007c0c */ /* 0x000fda0008703670 */
[----:B--2---:R-:W-:Y:S05]  /*0170*/  @P0 BRA `(.L_x_1) ;  /* 0x0000000400b80947 */ /* 0x004fea0003800000 */
[----:B------:R-:W0:Y:S08]  /*0180*/  LDC R5, c[0x0][0x39c] ;  /* 0x0000e700ff057b82 */ /* 0x000e300000000800 */
[----:B------:R-:W1:Y:S08]  /*0190*/  LDC.64 R10, c[0x0][0x380] ;  /* 0x0000e000ff0a7b82 */ /* 0x000e700000000a00 */
[----:B------:R-:W2:Y:S01]  /*01a0*/  LDC.64 R12, c[0x0][0x3a8] ;  /* 0x0000ea00ff0c7b82 */ /* 0x000ea20000000a00 */
[----:B0-----:R-:W-:-:S04]  /*01b0*/  IMAD R3, R5, UR4, R0 ;  /* 0x0000000405037c24 */ /* 0x001fc8000f8e0200 */
[----:B------:R-:W-:-:S04]  /*01c0*/  IMAD R4, R3, UR8, R4 ;  /* 0x0000000803047c24 */ /* 0x000fc8000f8e0204 */
[----:B-1----:R-:W-:-:S05]  /*01d0*/  IMAD.WIDE R10, R4, 0x8, R10 ;  /* 0x00000008040a7825 */ /* 0x002fca00078e020a */
[----:B------:R-:W3:Y:S04]  /*01e0*/  LDG.E.64 R8, desc[UR6][R10.64] ;  /* 0x000000060a087981 */ /* 0x000ee8000c1e1b00 */
[----:B------:R-:W4:Y:S04]  /*01f0*/  LDG.E.64 R2, desc[UR6][R10.64+0x8] ;  /* 0x000008060a027981 */ /* 0x000f28000c1e1b00 */
[----:B------:R-:W5:Y:S01]  /*0200*/  LDG.E.64 R16, desc[UR6][R10.64+-0x8] ;  /* 0xfffff8060a107981 */ /* 0x000f62000c1e1b00 */
[----:B--2---:R-:W-:Y:S01]  /*0210*/  DMUL R12, R12, R12 ;  /* 0x0000000c0c0c7228 */ /* 0x004fe20000000000 */
[----:B------:R-:W-:Y:S01]  /*0220*/  IMAD.MOV.U32 R6, RZ, RZ, 0x1 ;  /* 0x00000001ff067424 */ /* 0x000fe200078e00ff */
[----:B------:R-:W-:Y:S01]  /*0230*/  BSSY.RECONVERGENT B0, `(.L_x_2) ;  /* 0x000001a000007945 */ /* 0x000fe20003800200 */
[----:B------:R-:W-:-:S03]  /*0240*/  IMAD R5, R5, UR8, RZ ;  /* 0x0000000805057c24 */ /* 0x000fc6000f8e02ff */
[----:B------:R-:W0:Y:S02]  /*0250*/  MUFU.RCP64H R7, R13 ;  /* 0x0000000d00077308 */ /* 0x000e240000001800 */
[----:B0-----:R-:W-:-:S08]  /*0260*/  DFMA R14, -R12, R6, 1 ;  /* 0x3ff000000c0e742b */ /* 0x001fd00000000106 */
[----:B------:R-:W-:-:S08]  /*0270*/  DFMA R14, R14, R14, R14 ;  /* 0x0000000e0e0e722b */ /* 0x000fd0000000000e */
[----:B------:R-:W-:-:S08]  /*0280*/  DFMA R14, R6, R14, R6 ;  /* 0x0000000e060e722b */ /* 0x000fd00000000006 */
[----:B------:R-:W-:-:S08]  /*0290*/  DFMA R6, -R12, R14, 1 ;  /* 0x3ff000000c06742b */ /* 0x000fd0000000010e */
[----:B------:R-:W-:Y:S02]  /*02a0*/  DFMA R6, R14, R6, R14 ;  /* 0x000000060e06722b */ /* 0x000fe4000000000e */
[----:B---3--:R-:W-:-:S08]  /*02b0*/  DADD R8, R8, R8 ;  /* 0x0000000008087229 */ /* 0x008fd00000000008 */
[----:B----4-:R-:W-:-:S08]  /*02c0*/  DADD R2, R2, -R8 ;  /* 0x0000000002027229 */ /* 0x010fd00000000808 */
[----:B-----5:R-:W-:-:S08]  /*02d0*/  DADD R16, R2, R16 ;  /* 0x0000000002107229 */ /* 0x020fd00000000010 */
[----:B------:R-:W-:Y:S02]  /*02e0*/  DMUL R2, R16, R6 ;  /* 0x0000000610027228 */ /* 0x000fe40000000000 */
[----:B------:R-:W-:-:S06]  /*02f0*/  FSETP.GEU.AND P1, PT, |R17|, 6.5827683646048100446e-37, PT ;  /* 0x036000001100780b */ /* 0x000fcc0003f2e200 */
[----:B------:R-:W-:-:S08]  /*0300*/  DFMA R14, -R12, R2, R16 ;  /* 0x000000020c0e722b */ /* 0x000fd00000000110 */
[----:B------:R-:W-:Y:S01]  /*0310*/  DFMA R2, R6, R14, R2 ;  /* 0x0000000e0602722b */ /* 0x000fe20000000002 */
[C---:B------:R-:W-:Y:S02]  /*0320*/  VIADD R6, R4.reuse, -UR8 ;  /* 0x8000000804067c36 */ /* 0x040fe40008000000 */
[----:B------:R-:W-:-:S07]  /*0330*/  IMAD.IADD R7, R4, 0x1, -R5 ;  /* 0x0000000104077824 */ /* 0x000fce00078e0a05 */
[----:B------:R-:W-:-:S05]  /*0340*/  FFMA R0, RZ, R13, R3 ;  /* 0x0000000dff007223 */ /* 0x000fca0000000003 */
[----:B------:R-:W-:-:S13]  /*0350*/  FSETP.GT.AND P0, PT, |R0|, 1.469367938527859385e-39, PT ;  /* 0x001000000000780b */ /* 0x000fda0003f04200 */
[----:B------:R-:W-:Y:S05]  /*0360*/  @P0 BRA P1, `(.L_x_3) ;  /* 0x0000000000180947 */ /* 0x000fea0000800000 */
[----:B------:R-:W-:Y:S01]  /*0370*/  IMAD.MOV.U32 R14, RZ, RZ, R12 ;  /* 0x000000ffff0e7224 */ /* 0x000fe200078e000c */
[----:B------:R-:W-:Y:S01]  /*0380*/  MOV R0, 0x3b0 ;  /* 0x000003b000007802 */ /* 0x000fe20000000f00 */
[----:B------:R-:W-:-:S07]  /*0390*/  IMAD.MOV.U32 R15, RZ, RZ, R13 ;  /* 0x000000ffff0f7224 */ /* 0x000fce00078e000d */
[----:B------:R-:W-:Y:S05]  /*03a0*/  CALL.REL.NOINC `($__internal_0_$__cuda_sm20_div_rn_f64_full) ;  /* 0x0000000400587944 */ /* 0x000fea0003c00000 */
[----:B------:R-:W-:Y:S02]  /*03b0*/  IMAD.MOV.U32 R2, RZ, RZ, R20 ;  /* 0x000000ffff027224 */ /* 0x000fe400078e0014 */
[----:B------:R-:W-:-:S07]  /*03c0*/  IMAD.MOV.U32 R3, RZ, RZ, R21 ;  /* 0x000000ffff037224 */ /* 0x000fce00078e0015 */
.L_x_3:
[----:B------:R-:W-:Y:S05]  /*03d0*/  BSYNC.RECONVERGENT B0 ;  /* 0x0000000000007941 */ /* 0x000fea0003800200 */
.L_x_2:
[----:B------:R-:W0:Y:S08]  /*03e0*/  LDC R13, c[0x0][0x398] ;  /* 0x0000e600ff0d7b82 */ /* 0x000e300000000800 */
[----:B------:R-:W1:Y:S08]  /*03f0*/  LDC.64 R20, c[0x0][0x380] ;  /* 0x0000e000ff147b82 */ /* 0x000e700000000a00 */
[----:B------:R-:W2:Y:S01]  /*0400*/  LDC.64 R14, c[0x0][0x3b0] ;  /* 0x0000ec00ff0e7b82 */ /* 0x000ea20000000a00 */
[----:B0-----:R-:W-:-:S06]  /*0410*/  IMAD.WIDE R12, R13, 0x8, R10 ;  /* 0x000000080d0c7825 */ /* 0x001fcc00078e020a */
[----:B------:R-:W3:Y:S01]  /*0420*/  LDG.E.64 R12, desc[UR6][R12.64] ;  /* 0x000000060c0c7981 */ /* 0x000ee2000c1e1b00 */
[----:B-1----:R-:W-:-:S05]  /*0430*/  IMAD.WIDE R20, R6, 0x8, R20 ;  /* 0x0000000806147825 */ /* 0x002fca00078e0214 */
[----:B------:R-:W4:Y:S01]  /*0440*/  LDG.E.64 R16, desc[UR6][R20.64] ;  /* 0x0000000614107981 */ /* 0x000f22000c1e1b00 */
[----:B------:R-:W-:Y:S01]  /*0450*/  IMAD.MOV.U32 R18, RZ, RZ, 0x1 ;  /* 0x00000001ff127424 */ /* 0x000fe200078e00ff */
[----:B------:R-:W-:Y:S01]  /*0460*/  BSSY.RECONVERGENT B0, `(.L_x_4) ;  /* 0x0000015000007945 */ /* 0x000fe20003800200 */
[----:B--2---:R-:W-:-:S06]  /*0470*/  DMUL R14, R14, R14 ;  /* 0x0000000e0e0e7228 */ /* 0x004fcc0000000000 */
[----:B------:R-:W0:Y:S02]  /*0480*/  MUFU.RCP64H R19, R15 ;  /* 0x0000000f00137308 */ /* 0x000e240000001800 */
[----:B0-----:R-:W-:-:S08]  /*0490*/  DFMA R22, -R14, R18, 1 ;  /* 0x3ff000000e16742b */ /* 0x001fd00000000112 */
[----:B------:R-:W-:-:S08]  /*04a0*/  DFMA R22, R22, R22, R22 ;  /* 0x000000161616722b */ /* 0x000fd00000000016 */
[----:B------:R-:W-:Y:S02]  /*04b0*/  DFMA R22, R18, R22, R18 ;  /* 0x000000161216722b */ /* 0x000fe40000000012 */
[----:B---3--:R-:W-:-:S06]  /*04c0*/  DADD R18, -R8, R12 ;  /* 0x0000000008127229 */ /* 0x008fcc000000010c */
[----:B------:R-:W-:Y:S02]  /*04d0*/  DFMA R12, -R14, R22, 1 ;  /* 0x3ff000000e0c742b */ /* 0x000fe40000000116 */
[----:B----4-:R-:W-:-:S06]  /*04e0*/  DADD R16, R18, R16 ;  /* 0x0000000012107229 */ /* 0x010fcc0000000010 */
[----:B------:R-:W-:-:S08]  /*04f0*/  DFMA R12, R22, R12, R22 ;  /* 0x0000000c160c722b */ /* 0x000fd00000000016 */
[----:B------:R-:W-:Y:S01]  /*0500*/  DMUL R18, R16, R12 ;  /* 0x0000000c10127228 */ /* 0x000fe20000000000 */
[----:B------:R-:W-:-:S07]  /*0510*/  FSETP.GEU.AND P1, PT, |R17|, 6.5827683646048100446e-37, PT ;  /* 0x036000001100780b */ /* 0x000fce0003f2e200 */
[----:B------:R-:W-:-:S08]  /*0520*/  DFMA R20, -R14, R18, R16 ;  /* 0x000000120e14722b */ /* 0x000fd00000000110 */
[----:B------:R-:W-:-:S10]  /*0530*/  DFMA R12, R12, R20, R18 ;  /* 0x000000140c0c722b */ /* 0x000fd40000000012 */
[----:B------:R-:W-:-:S05]  /*0540*/  FFMA R0, RZ, R15, R13 ;  /* 0x0000000fff007223 */ /* 0x000fca000000000d */
[----:B------:R-:W-:-:S13]  /*0550*/  FSETP.GT.AND P0, PT, |R0|, 1.469367938527859385e-39, PT ;  /* 0x001000000000780b */ /* 0x000fda0003f04200 */
[----:B------:R-:W-:Y:S05]  /*0560*/  @P0 BRA P1, `(.L_x_5) ;  /* 0x0000000000100947 */ /* 0x000fea0000800000 */
[----:B------:R-:W-:-:S07]  /*0570*/  MOV R0, 0x590 ;  /* 0x0000059000007802 */ /* 0x000fce0000000f00 */
[----:B------:R-:W-:Y:S05]  /*0580*/  CALL.REL.NOINC `($__internal_0_$__cuda_sm20_div_rn_f64_full) ;  /* 0x0000000000e07944 */ /* 0x000fea0003c00000 */
[----:B------:R-:W-:Y:S02]  /*0590*/  IMAD.MOV.U32 R12, RZ, RZ, R20 ;  /* 0x000000ffff0c7224 */ /* 0x000fe400078e0014 */
[----:B------:R-:W-:-:S07]  /*05a0*/  IMAD.MOV.U32 R13, RZ, RZ, R21 ;  /* 0x000000ffff0d7224 */ /* 0x000fce00078e0015 */
.L_x_5:
[----:B------:R-:W-:Y:S05]  /*05b0*/  BSYNC.RECONVERGENT B0 ;  /* 0x0000000000007941 */ /* 0x000fea0003800200 */
.L_x_4:
[----:B------:R-:W0:Y:S01]  /*05c0*/  LDC.64 R16, c[0x0][0x380] ;  /* 0x0000e000ff107b82 */ /* 0x000e220000000a00 */
[----:B------:R-:W-:-:S06]  /*05d0*/  IMAD.WIDE R14, R5, 0x8, R10 ;  /* 0x00000008050e7825 */ /* 0x000fcc00078e020a */
[----:B------:R-:W2:Y:S01]  /*05e0*/  LDG.E.64 R14, desc[UR6][R14.64] ;  /* 0x000000060e0e7981 */ /* 0x000ea2000c1e1b00 */
[----:B------:R-:W1:Y:S01]  /*05f0*/  LDC.64 R10, c[0x0][0x3b8] ;  /* 0x0000ee00ff0a7b82 */ /* 0x000e620000000a00 */
[----:B0-----:R-:W-:-:S06]  /*0600*/  IMAD.WIDE R6, R7, 0x8, R16 ;  /* 0x0000000807067825 */ /* 0x001fcc00078e0210 */
[----:B------:R-:W3:Y:S01]  /*0610*/  LDG.E.64 R6, desc[UR6][R6.64] ;  /* 0x0000000606067981 */ /* 0x000ee2000c1e1b00 */
[----:B------:R-:W-:Y:S01]  /*0620*/  IMAD.MOV.U32 R16, RZ, RZ, 0x1 ;  /* 0x00000001ff107424 */ /* 0x000fe200078e00ff */
[----:B-1----:R-:W-:Y:S01]  /*0630*/  DMUL R10, R10, R10 ;  /* 0x0000000a0a0a7228 */ /* 0x002fe20000000000 */
[----:B------:R-:W-:Y:S01]  /*0640*/  BSSY.RECONVERGENT B0, `(.L_x_6) ;  /* 0x0000017000007945 */ /* 0x000fe20003800200 */
[----:B------:R-:W-:-:S04]  /*0650*/  DADD R2, R12, R2 ;  /* 0x000000000c027229 */ /* 0x000fc80000000002 */
[----:B------:R-:W0:Y:S02]  /*0660*/  MUFU.RCP64H R17, R11 ;  /* 0x0000000b00117308 */ /* 0x000e240000001800 */
[----:B0-----:R-:W-:-:S08]  /*0670*/  DFMA R18, -R10, R16, 1 ;  /* 0x3ff000000a12742b */ /* 0x001fd00000000110 */
[----:B------:R-:W-:-:S08]  /*0680*/  DFMA R18, R18, R18, R18 ;  /* 0x000000121212722b */ /* 0x000fd00000000012 */
[----:B------:R-:W-:Y:S02]  /*0690*/  DFMA R18, R16, R18, R16 ;  /* 0x000000121012722b */ /* 0x000fe40000000010 */
[----:B--2---:R-:W-:-:S06]  /*06a0*/  DADD R8, -R8, R14 ;  /* 0x0000000008087229 */ /* 0x004fcc000000010e */
[----:B------:R-:W-:-:S08]  /*06b0*/  DFMA R14, -R10, R18, 1 ;  /* 0x3ff000000a0e742b */ /* 0x000fd00000000112 */
[----:B------:R-:W-:Y:S02]  /*06c0*/  DFMA R14, R18, R14, R18 ;  /* 0x0000000e120e722b */ /* 0x000fe40000000012 */
[----:B---3--:R-:W-:-:S08]  /*06d0*/  DADD R16, R8, R6 ;  /* 0x0000000008107229 */ /* 0x008fd00000000006 */
[----:B------:R-:W-:Y:S02]  /*06e0*/  DMUL R6, R16, R14 ;  /* 0x0000000e10067228 */ /* 0x000fe40000000000 */
[----:B------:R-:W-:-:S06]  /*06f0*/  FSETP.GEU.AND P1, PT, |R17|, 6.5827683646048100446e-37, PT ;  /* 0x036000001100780b */ /* 0x000fcc0003f2e200 */
[----:B------:R-:W-:-:S08]  /*0700*/  DFMA R8, -R10, R6, R16 ;  /* 0x000000060a08722b */ /* 0x000fd00000000110 */
[----:B------:R-:W-:-:S10]  /*0710*/  DFMA R6, R14, R8, R6 ;  /* 0x000000080e06722b */ /* 0x000fd40000000006 */
        /* <DEDUP_REMOVED lines=9> */
.L_x_7:
[----:B------:R-:W-:Y:S05]  /*07b0*/  BSYNC.RECONVERGENT B0 ;  /* 0x0000000000007941 */ /* 0x000fea0003800200 */
.L_x_6:
[----:B------:R-:W0:Y:S08]  /*07c0*/  LDC.64 R8, c[0x0][0x388] ;  /* 0x0000e200ff087b82 */ /* 0x000e300000000a00 */
[----:B------:R-:W1:Y:S01]  /*07d0*/  LDC.64 R10, c[0x0][0x390] ;  /* 0x0000e400ff0a7b82 */ /* 0x000e620000000a00 */
[----:B0-----:R-:W-:-:S06]  /*07e0*/  IMAD.WIDE R8, R4, 0x8, R8 ;  /* 0x0000000804087825 */ /* 0x001fcc00078e0208 */
[----:B------:R-:W2:Y:S01]  /*07f0*/  LDG.E.64 R8, desc[UR6][R8.64] ;  /* 0x0000000608087981 */ /* 0x000ea2000c1e1b00 */
[----:B------:R-:W-:Y:S01]  /*0800*/  DADD R2, R2, R6 ;  /* 0x0000000002027229 */ /* 0x000fe20000000006 */
[----:B-1----:R-:W-:-:S07]  /*0810*/  IMAD.WIDE R4, R4, 0x8, R10 ;  /* 0x0000000804047825 */ /* 0x002fce00078e020a */
[----:B--2---:R-:W-:-:S08]  /*0820*/  DADD R2, R2, -R8 ;  /* 0x0000000002027229 */ /* 0x004fd00000000808 */
[----:B------:R-:W-:-:S07]  /*0830*/  DMUL R2, R2, R2 ;  /* 0x0000000202027228 */ /* 0x000fce0000000000 */
[----:B------:R-:W-:Y:S01]  /*0840*/  STG.E.64 desc[UR6][R4.64], R2 ;  /* 0x0000000204007986 */ /* 0x000fe2000c101b06 */
[----:B------:R-:W-:Y:S05]  /*0850*/  EXIT ;  /* 0x000000000000794d */ /* 0x000fea0003800000 */
.L_x_1:
[----:B------:R-:W0:Y:S02]  /*0860*/  LDC R5, c[0x0][0x39c] ;  /* 0x0000e700ff057b82 */ /* 0x000e240000000800 */
[----:B0-----:R-:W-:-:S04]  /*0870*/  ISETP.GE.AND P0, PT, R0, R5, PT ;  /* 0x000000050000720c */ /* 0x001fc80003f06270 */
[----:B------:R-:W-:-:S04]  /*0880*/  ISETP.GE.OR P0, PT, R4, UR8, P0 ;  /* 0x0000000804007c0c */ /* 0x000fc80008706670 */
[----:B------:R-:W-:-:S13]  /*0890*/  ISETP.LE.OR P0, PT, R6, UR4, P0 ;  /* 0x0000000406007c0c */ /* 0x000fda0008703670 */
[----:B------:R-:W-:Y:S05]  /*08a0*/  @P0 EXIT ;  /* 0x000000000000094d */ /* 0x000fea0003800000 */
[----:B------:R-:W0:Y:S01]  /*08b0*/  LDC.64 R2, c[0x0][0x390] ;  /* 0x0000e400ff027b82 */ /* 0x000e220000000a00 */
[----:B------:R-:W-:-:S04]  /*08c0*/  IMAD R5, R5, UR4, R0 ;  /* 0x0000000405057c24 */ /* 0x000fc8000f8e0200 */
[----:B------:R-:W-:-:S04]  /*08d0*/  IMAD R5, R5, UR8, R4 ;  /* 0x0000000805057c24 */ /* 0x000fc8000f8e0204 */
[----:B0-----:R-:W-:-:S05]  /*08e0*/  IMAD.WIDE R2, R5, 0x8, R2 ;  /* 0x0000000805027825 */ /* 0x001fca00078e0202 */
[----:B------:R-:W-:Y:S01]  /*08f0*/  STG.E.64 desc[UR6][R2.64], RZ ;  /* 0x000000ff02007986 */ /* 0x000fe2000c101b06 */
[----:B------:R-:W-:Y:S05]  /*0900*/  EXIT ;  /* 0x000000000000794d */ /* 0x000fea0003800000 */
        .weak           $__internal_0_$__cuda_sm20_div_rn_f64_full
        .type           $__internal_0_$__cuda_sm20_div_rn_f64_full,@function
        .size           $__internal_0_$__cuda_sm20_div_rn_f64_full,(.L_x_171 - $__internal_0_$__cuda_sm20_div_rn_f64_full)
$__internal_0_$__cuda_sm20_div_rn_f64_full:
[C---:B------:R-:W-:Y:S01]  /*0910*/  FSETP.GEU.AND P0, PT, |R15|.reuse, 1.469367938527859385e-39, PT ;  /* 0x001000000f00780b */ /* 0x040fe20003f0e200 */
[----:B------:R-:W-:Y:S01]  /*0920*/  IMAD.MOV.U32 R18, RZ, RZ, 0x1 ;  /* 0x00000001ff127424 */ /* 0x000fe200078e00ff */
[----:B------:R-:W-:Y:S01]  /*0930*/  LOP3.LUT R12, R15, 0x800fffff, RZ, 0xc0, !PT ;  /* 0x800fffff0f0c7812 */ /* 0x000fe200078ec0ff */
[----:B------:R-:W-:Y:S01]  /*0940*/  IMAD.MOV.U32 R27, RZ, RZ, 0x1ca00000 ;  /* 0x1ca00000ff1b7424 */ /* 0x000fe200078e00ff */
[C---:B------:R-:W-:Y:S01]  /*0950*/  FSETP.GEU.AND P2, PT, |R17|.reuse, 1.469367938527859385e-39, PT ;  /* 0x001000001100780b */ /* 0x040fe20003f4e200 */
[----:B------:R-:W-:Y:S01]  /*0960*/  BSSY.RECONVERGENT B1, `(.L_x_8) ;  /* 0x0000052000017945 */ /* 0x000fe20003800200 */
[----:B------:R-:W-:Y:S01]  /*0970*/  LOP3.LUT R13, R12, 0x3ff00000, RZ, 0xfc, !PT ;  /* 0x3ff000000c0d7812 */ /* 0x000fe200078efcff */
[----:B------:R-:W-:Y:S01]  /*0980*/  IMAD.MOV.U32 R12, RZ, RZ, R14 ;  /* 0x000000ffff0c7224 */ /* 0x000fe200078e000e */
[----:B------:R-:W-:Y:S02]  /*0990*/  LOP3.LUT R26, R17, 0x7ff00000, RZ, 0xc0, !PT ;  /* 0x7ff00000111a7812 */ /* 0x000fe400078ec0ff */
[----:B------:R-:W-:-:S03]  /*09a0*/  LOP3.LUT R29, R15, 0x7ff00000, RZ, 0xc0, !PT ;  /* 0x7ff000000f1d7812 */ /* 0x000fc600078ec0ff */
[----:B------:R-:W-:Y:S01]  /*09b0*/  @!P0 DMUL R12, R14, 8.98846567431157953865e+307 ;  /* 0x7fe000000e0c8828 */ /* 0x000fe20000000000 */
[----:B------:R-:W-:-:S03]  /*09c0*/  ISETP.GE.U32.AND P1, PT, R26, R29, PT ;  /* 0x0000001d1a00720c */ /* 0x000fc60003f26070 */
[----:B------:R-:W-:Y:S02]  /*09d0*/  @!P2 LOP3.LUT R21, R15, 0x7ff00000, RZ, 0xc0, !PT ;  /* 0x7ff000000f15a812 */ /* 0x000fe400078ec0ff */
[----:B------:R-:W0:Y:S02]  /*09e0*/  MUFU.RCP64H R19, R13 ;  /* 0x0000000d00137308 */ /* 0x000e240000001800 */
[----:B------:R-:W-:Y:S02]  /*09f0*/  @!P2 ISETP.GE.U32.AND P3, PT, R26, R21, PT ;  /* 0x000000151a00a20c */ /* 0x000fe40003f66070 */
[----:B------:R-:W-:Y:S02]  /*0a00*/  @!P0 LOP3.LUT R29, R13, 0x7ff00000, RZ, 0xc0, !PT ;  /* 0x7ff000000d1d8812 */ /* 0x000fe400078ec0ff */
[----:B------:R-:W-:-:S04]  /*0a10*/  @!P2 SEL R21, R27, 0x63400000, !P3 ;  /* 0x634000001b15a807 */ /* 0x000fc80005800000 */
[----:B------:R-:W-:-:S04]  /*0a20*/  @!P2 LOP3.LUT R24, R21, 0x80000000, R17, 0xf8, !PT ;  /* 0x800000001518a812 */ /* 0x000fc800078ef811 */
[----:B------:R-:W-:Y:S01]  /*0a30*/  @!P2 LOP3.LUT R25, R24, 0x100000, RZ, 0xfc, !PT ;  /* 0x001000001819a812 */ /* 0x000fe200078efcff */
[----:B------:R-:W-:Y:S01]  /*0a40*/  @!P2 IMAD.MOV.U32 R24, RZ, RZ, RZ ;  /* 0x000000ffff18a224 */ /* 0x000fe200078e00ff */
[----:B0-----:R-:W-:-:S08]  /*0a50*/  DFMA R22, R18, -R12, 1 ;  /* 0x3ff000001216742b */ /* 0x001fd0000000080c */
[----:B------:R-:W-:-:S08]  /*0a60*/  DFMA R22, R22, R22, R22 ;  /* 0x000000161616722b */ /* 0x000fd00000000016 */
[----:B------:R-:W-:Y:S01]  /*0a70*/  DFMA R22, R18, R22, R18 ;  /* 0x000000161216722b */ /* 0x000fe20000000012 */
[----:B------:R-:W-:Y:S02]  /*0a80*/  SEL R19, R27, 0x63400000, !P1 ;  /* 0x634000001b137807 */ /* 0x000fe40004800000 */
[----:B------:R-:W-:Y:S02]  /*0a90*/  MOV R18, R16 ;  /* 0x0000001000127202 */ /* 0x000fe40000000f00 */
[----:B------:R-:W-:-:S03]  /*0aa0*/  LOP3.LUT R19, R19, 0x800fffff, R17, 0xf8, !PT ;  /* 0x800fffff13137812 */ /* 0x000fc600078ef811 */
[----:B------:R-:W-:-:S03]  /*0ab0*/  DFMA R20, R22, -R12, 1 ;  /* 0x3ff000001614742b */ /* 0x000fc6000000080c */
[----:B------:R-:W-:-:S05]  /*0ac0*/  @!P2 DFMA R18, R18, 2, -R24 ;  /* 0x400000001212a82b */ /* 0x000fca0000000818 */
[----:B------:R-:W-:-:S08]  /*0ad0*/  DFMA R20, R22, R20, R22 ;  /* 0x000000141614722b */ /* 0x000fd00000000016 */
[----:B------:R-:W-:-:S08]  /*0ae0*/  DMUL R22, R20, R18 ;  /* 0x0000001214167228 */ /* 0x000fd00000000000 */
[----:B------:R-:W-:-:S08]  /*0af0*/  DFMA R24, R22, -R12, R18 ;  /* 0x8000000c1618722b */ /* 0x000fd00000000012 */
[----:B------:R-:W-:Y:S01]  /*0b00*/  DFMA R24, R20, R24, R22 ;  /* 0x000000181418722b */ /* 0x000fe20000000016 */
[----:B------:R-:W-:Y:S01]  /*0b10*/  IMAD.MOV.U32 R22, RZ, RZ, R26 ;  /* 0x000000ffff167224 */ /* 0x000fe200078e001a */
[----:B------:R-:W-:-:S05]  /*0b20*/  @!P2 LOP3.LUT R22, R19, 0x7ff00000, RZ, 0xc0, !PT ;  /* 0x7ff000001316a812 */ /* 0x000fca00078ec0ff */
[----:B------:R-:W-:-:S05]  /*0b30*/  VIADD R20, R22, 0xffffffff ;  /* 0xffffffff16147836 */ /* 0x000fca0000000000 */
[----:B------:R-:W-:Y:S01]  /*0b40*/  ISETP.GT.U32.AND P0, PT, R20, 0x7feffffe, PT ;  /* 0x7feffffe1400780c */ /* 0x000fe20003f04070 */
[----:B------:R-:W-:-:S05]  /*0b50*/  VIADD R20, R29, 0xffffffff ;  /* 0xffffffff1d147836 */ /* 0x000fca0000000000 */
[----:B------:R-:W-:-:S13]  /*0b60*/  ISETP.GT.U32.OR P0, PT, R20, 0x7feffffe, P0 ;  /* 0x7feffffe1400780c */ /* 0x000fda0000704470 */
[----:B------:R-:W-:Y:S05]  /*0b70*/  @P0 BRA `(.L_x_9) ;  /* 0x00000000006c0947 */ /* 0x000fea0003800000 */
[----:B------:R-:W-:-:S04]  /*0b80*/  LOP3.LUT R17, R15, 0x7ff00000, RZ, 0xc0, !PT ;  /* 0x7ff000000f117812 */ /* 0x000fc800078ec0ff */
[CC--:B------:R-:W-:Y:S02]  /*0b90*/  VIADDMNMX R16, R26.reuse, -R17.reuse, 0xb9600000, !PT ;  /* 0xb96000001a107446 */ /* 0x0c0fe40007800911 */
[----:B------:R-:W-:Y:S02]  /*0ba0*/  ISETP.GE.U32.AND P0, PT, R26, R17, PT ;  /* 0x000000111a00720c */ /* 0x000fe40003f06070 */
[----:B------:R-:W-:Y:S02]  /*0bb0*/  VIMNMX R16, PT, PT, R16, 0x46a00000, PT ;  /* 0x46a0000010107848 */ /* 0x000fe40003fe0100 */
[----:B------:R-:W-:-:S05]  /*0bc0*/  SEL R27, R27, 0x63400000, !P0 ;  /* 0x634000001b1b7807 */ /* 0x000fca0004000000 */
[----:B------:R-:W-:Y:S02]  /*0bd0*/  IMAD.IADD R22, R16, 0x1, -R27 ;  /* 0x0000000110167824 */ /* 0x000fe400078e0a1b */
[----:B------:R-:W-:Y:S02]  /*0be0*/  IMAD.MOV.U32 R16, RZ, RZ, RZ ;  /* 0x000000ffff107224 */ /* 0x000fe400078e00ff */
[----:B------:R-:W-:-:S06]  /*0bf0*/  VIADD R17, R22, 0x7fe00000 ;  /* 0x7fe0000016117836 */ /* 0x000fcc0000000000 */
[----:B------:R-:W-:-:S10]  /*0c00*/  DMUL R20, R24, R16 ;  /* 0x0000001018147228 */ /* 0x000fd40000000000 */
[----:B------:R-:W-:-:S13]  /*0c10*/  FSETP.GTU.AND P0, PT, |R21|, 1.469367938527859385e-39, PT ;  /* 0x001000001500780b */ /* 0x000fda0003f0c200 */
[----:B------:R-:W-:Y:S05]  /*0c20*/  @P0 BRA `(.L_x_10) ;  /* 0x0000000000940947 */ /* 0x000fea0003800000 */
[----:B------:R-:W-:Y:S01]  /*0c30*/  DFMA R12, R24, -R12, R18 ;  /* 0x8000000c180c722b */ /* 0x000fe20000000012 */
[----:B------:R-:W-:-:S09]  /*0c40*/  IMAD.MOV.U32 R16, RZ, RZ, RZ ;  /* 0x000000ffff107224 */ /* 0x000fd200078e00ff */
[C---:B------:R-:W-:Y:S02]  /*0c50*/  FSETP.NEU.AND P0, PT, R13.reuse, RZ, PT ;  /* 0x000000ff0d00720b */ /* 0x040fe40003f0d000 */
[----:B------:R-:W-:-:S04]  /*0c60*/  LOP3.LUT R15, R13, 0x80000000, R15, 0x48, !PT ;  /* 0x800000000d0f7812 */ /* 0x000fc800078e480f */
[----:B------:R-:W-:-:S07]  /*0c70*/  LOP3.LUT R17, R15, R17, RZ, 0xfc, !PT ;  /* 0x000000110f117212 */ /* 0x000fce00078efcff */
[----:B------:R-:W-:Y:S05]  /*0c80*/  @!P0 BRA `(.L_x_10) ;  /* 0x00000000007c8947 */ /* 0x000fea0003800000 */
[----:B------:R-:W-:Y:S01]  /*0c90*/  IMAD.MOV R13, RZ, RZ, -R22 ;  /* 0x000000ffff0d7224 */ /* 0x000fe200078e0a16 */
[----:B------:R-:W-:Y:S01]  /*0ca0*/  DMUL.RP R16, R24, R16 ;  /* 0x0000001018107228 */ /* 0x000fe20000008000 */
[----:B------:R-:W-:-:S06]  /*0cb0*/  IMAD.MOV.U32 R12, RZ, RZ, RZ ;  /* 0x000000ffff0c7224 */ /* 0x000fcc00078e00ff */
[----:B------:R-:W-:-:S03]  /*0cc0*/  DFMA R12, R20, -R12, R24 ;  /* 0x8000000c140c722b */ /* 0x000fc60000000018 */
[----:B------:R-:W-:-:S03]  /*0cd0*/  LOP3.LUT R15, R17, R15, RZ, 0x3c, !PT ;  /* 0x0000000f110f7212 */ /* 0x000fc600078e3cff */
[----:B------:R-:W-:-:S04]  /*0ce0*/  IADD3 R12, PT, PT, -R22, -0x43300000, RZ ;  /* 0xbcd00000160c7810 */ /* 0x000fc80007ffe1ff */
[----:B------:R-:W-:-:S04]  /*0cf0*/  FSETP.NEU.AND P0, PT, |R13|, R12, PT ;  /* 0x0000000c0d00720b */ /* 0x000fc80003f0d200 */
[----:B------:R-:W-:Y:S02]  /*0d00*/  FSEL R20, R16, R20, !P0 ;  /* 0x0000001410147208 */ /* 0x000fe40004000000 */
[----:B------:R-:W-:Y:S01]  /*0d10*/  FSEL R21, R15, R21, !P0 ;  /* 0x000000150f157208 */ /* 0x000fe20004000000 */
[----:B------:R-:W-:Y:S06]  /*0d20*/  BRA `(.L_x_10) ;  /* 0x0000000000547947 */ /* 0x000fec0003800000 */
.L_x_9:
[----:B------:R-:W-:-:S14]  /*0d30*/  DSETP.NAN.AND P0, PT, R16, R16, PT ;  /* 0x000000101000722a */ /* 0x000fdc0003f08000 */
[----:B------:R-:W-:Y:S05]  /*0d40*/  @P0 BRA `(.L_x_11) ;  /* 0x0000000000440947 */ /* 0x000fea0003800000 */
[----:B------:R-:W-:-:S14]  /*0d50*/  DSETP.NAN.AND P0, PT, R14, R14, PT ;  /* 0x0000000e0e00722a */ /* 0x000fdc0003f08000 */
[----:B------:R-:W-:Y:S05]  /*0d60*/  @P0 BRA `(.L_x_12) ;  /* 0x0000000000300947 */ /* 0x000fea0003800000 */
[----:B------:R-:W-:Y:S01]  /*0d70*/  ISETP.NE.AND P0, PT, R22, R29, PT ;  /* 0x0000001d1600720c */ /* 0x000fe20003f05270 */
[----:B------:R-:W-:Y:S01]  /*0d80*/  IMAD.MOV.U32 R21, RZ, RZ, -0x80000 ;  /* 0xfff80000ff157424 */ /* 0x000fe200078e00ff */
[----:B------:R-:W-:-:S11]  /*0d90*/  MOV R20, 0x0 ;  /* 0x0000000000147802 */ /* 0x000fd60000000f00 */
[----:B------:R-:W-:Y:S05]  /*0da0*/  @!P0 BRA `(.L_x_10) ;  /* 0x0000000000348947 */ /* 0x000fea0003800000 */
[----:B------:R-:W-:Y:S02]  /*0db0*/  ISETP.NE.AND P0, PT, R22, 0x7ff00000, PT ;  /* 0x7ff000001600780c */ /* 0x000fe40003f05270 */
[----:B------:R-:W-:Y:S02]  /*0dc0*/  LOP3.LUT R21, R17, 0x80000000, R15, 0x48, !PT ;  /* 0x8000000011157812 */ /* 0x000fe400078e480f */
[----:B------:R-:W-:-:S13]  /*0dd0*/  ISETP.EQ.OR P0, PT, R29, RZ, !P0 ;  /* 0x000000ff1d00720c */ /* 0x000fda0004702670 */
[----:B------:R-:W-:Y:S01]  /*0de0*/  @P0 LOP3.LUT R12, R21, 0x7ff00000, RZ, 0xfc, !PT ;  /* 0x7ff00000150c0812 */ /* 0x000fe200078efcff */
[----:B------:R-:W-:Y:S02]  /*0df0*/  @!P0 IMAD.MOV.U32 R20, RZ, RZ, RZ ;  /* 0x000000ffff148224 */ /* 0x000fe400078e00ff */
[----:B------:R-:W-:Y:S02]  /*0e00*/  @P0 IMAD.MOV.U32 R20, RZ, RZ, RZ ;  /* 0x000000ffff140224 */ /* 0x000fe400078e00ff */
[----:B------:R-:W-:Y:S01]  /*0e10*/  @P0 IMAD.MOV.U32 R21, RZ, RZ, R12 ;  /* 0x000000ffff150224 */ /* 0x000fe200078e000c */
[----:B------:R-:W-:Y:S06]  /*0e20*/  BRA `(.L_x_10) ;  /* 0x0000000000147947 */ /* 0x000fec0003800000 */
.L_x_12:
[----:B------:R-:W-:Y:S01]  /*0e30*/  LOP3.LUT R21, R15, 0x80000, RZ, 0xfc, !PT ;  /* 0x000800000f157812 */ /* 0x000fe200078efcff */
[----:B------:R-:W-:Y:S01]  /*0e40*/  IMAD.MOV.U32 R20, RZ, RZ, R14 ;  /* 0x000000ffff147224 */ /* 0x000fe200078e000e */
[----:B------:R-:W-:Y:S06]  /*0e50*/  BRA `(.L_x_10) ;  /* 0x0000000000087947 */ /* 0x000fec0003800000 */
.L_x_11:
[----:B------:R-:W-:Y:S01]  /*0e60*/  LOP3.LUT R21, R17, 0x80000, RZ, 0xfc, !PT ;  /* 0x0008000011157812 */ /* 0x000fe200078efcff */
[----:B------:R-:W-:-:S07]  /*0e70*/  IMAD.MOV.U32 R20, RZ, RZ, R16 ;  /* 0x000000ffff147224 */ /* 0x000fce00078e0010 */
.L_x_10:
[----:B------:R-:W-:Y:S05]  /*0e80*/  BSYNC.RECONVERGENT B1 ;  /* 0x0000000000017941 */ /* 0x000fea0003800200 */
.L_x_8:
[----:B------:R-:W-:Y:S02]  /*0e90*/  IMAD.MOV.U32 R12, RZ, RZ, R0 ;  /* 0x000000ffff0c7224 */ /* 0x000fe400078e0000 */
[----:B------:R-:W-:-:S04]  /*0ea0*/  IMAD.MOV.U32 R13, RZ, RZ, 0x0 ;  /* 0x00000000ff0d7424 */ /* 0x000fc800078e00ff */
[----:B------:R-:W-:Y:S05]  /*0eb0*/  RET.REL.NODEC R12 `(_Z15computeResidualPdS_S_iiiddd) ;  /* 0xfffffff00c507950 */ /* 0x000fea0003c3ffff */
.L_x_13:
        /* <DEDUP_REMOVED lines=12> */
.L_x_171:


//--------------------- .text._Z21jacobiIterationSharedPdS_S_iiidddS_ --------------------------
	.section	.text._Z21jacobiIterationSharedPdS_S_iiidddS_,"ax",@progbits
	.align	128
        .global         _Z21jacobiIterationSharedPdS_S_iiidddS_
        .type           _Z21jacobiIterationSharedPdS_S_iiidddS_,@function
        .size           _Z21jacobiIterationSharedPdS_S_iiidddS_,(.L_x_173 - _Z21jacobiIterationSharedPdS_S_iiidddS_)
        .other          _Z21jacobiIterationSharedPdS_S_iiidddS_,@"STO_CUDA_ENTRY STV_DEFAULT"
_Z21jacobiIterationSharedPdS_S_iiidddS_:
.text._Z21jacobiIterationSharedPdS_S_iiidddS_:
[----:B------:R-:W0:Y:S01]  /*0000*/  LDC R1, c[0x0][0x37c] ;  /* 0x0000df00ff017b82 */ /* 0x000e220000000800 */
[----:B------:R-:W1:Y:S07]  /*0010*/  S2R R19, SR_TID.Y ;  /* 0x0000000000137919 */ /* 0x000e6e0000002200 */
[----:B------:R-:W2:Y:S01]  /*0020*/  LDC R25, c[0x0][0x360] ;  /* 0x0000d800ff197b82 */ /* 0x000ea20000000800 */
[----:B------:R-:W3:Y:S01]  /*0030*/  LDCU.64 UR6, c[0x0][0x358] ;  /* 0x00006b00ff0677ac */ /* 0x000ee20008000a00 */
[----:B------:R-:W-:Y:S01]  /*0040*/  CS2R R14, SRZ ;  /* 0x00000000000e7805 */ /* 0x000fe2000001ff00 */
[----:B------:R-:W2:Y:S01]  /*0050*/  S2R R18, SR_TID.X ;  /* 0x0000000000127919 */ /* 0x000ea20000002100 */
[----:B0-----:R-:W-:-:S04]  /*0060*/  VIADD R1, R1, 0xffffffd8 ;  /* 0xffffffd801017836 */ /* 0x001fc80000000000 */
[----:B------:R-:W1:Y:S08]  /*0070*/  S2UR UR5, SR_CTAID.Y ;  /* 0x00000000000579c3 */ /* 0x000e700000002600 */
[----:B------:R-:W1:Y:S08]  /*0080*/  LDC R26, c[0x0][0x364] ;  /* 0x0000d900ff1a7b82 */ /* 0x000e700000000800 */
[----:B------:R-:W2:Y:S08]  /*0090*/  S2UR UR4, SR_CTAID.X ;  /* 0x00000000000479c3 */ /* 0x000eb00000002500 */
[----:B------:R-:W0:Y:S08]  /*00a0*/  LDC.64 R8, c[0x0][0x398] ;  /* 0x0000e600ff087b82 */ /* 0x000e300000000a00 */
[----:B------:R-:W4:Y:S01]  /*00b0*/  S2UR UR8, SR_CTAID.Z ;  /* 0x00000000000879c3 */ /* 0x000f220000002700 */
[----:B-1----:R-:W-:-:S07]  /*00c0*/  IMAD R12, R26, UR5, R19 ;  /* 0x000000051a0c7c24 */ /* 0x002fce000f8e0213 */
[----:B------:R-:W1:Y:S01]  /*00d0*/  LDC R13, c[0x0][0x3a0] ;  /* 0x0000e800ff0d7b82 */ /* 0x000e620000000800 */
[----:B--2---:R-:W-:-:S07]  /*00e0*/  IMAD R11, R25, UR4, R18 ;  /* 0x00000004190b7c24 */ /* 0x004fce000f8e0212 */
[----:B------:R-:W2:Y:S01]  /*00f0*/  LDC.64 R6, c[0x0][0x380] ;  /* 0x0000e000ff067b82 */ /* 0x000ea20000000a00 */
[----:B0-----:R-:W-:-:S04]  /*0100*/  ISETP.GE.AND P0, PT, R12, R9, PT ;  /* 0x000000090c00720c */ /* 0x001fc80003f06270 */
[----:B------:R-:W-:Y:S01]  /*0110*/  ISETP.LT.AND P0, PT, R11, R8, !P0 ;  /* 0x000000080b00720c */ /* 0x000fe20004701270 */
[----:B----4-:R-:W-:-:S04]  /*0120*/  IMAD R5, R9, UR8, R12 ;  /* 0x0000000809057c24 */ /* 0x010fc8000f8e020c */
[----:B------:R-:W-:Y:S01]  /*0130*/  IMAD R5, R5, R8, R11 ;  /* 0x0000000805057224 */ /* 0x000fe200078e020b */
[----:B-1----:R-:W-:-:S03]  /*0140*/  ISETP.GT.AND P0, PT, R13, UR8, P0 ;  /* 0x000000080d007c0c */ /* 0x002fc60008704270 */
[----:B--2---:R-:W-:-:S10]  /*0150*/  IMAD.WIDE R2, R5, 0x8, R6 ;  /* 0x0000000805027825 */ /* 0x004fd400078e0206 */
[----:B---3--:R-:W2:Y:S01]  /*0160*/  @P0 LDG.E.64 R14, desc[UR6][R2.64] ;  /* 0x00000006020e0981 */ /* 0x008ea2000c1e1b00 */
[----:B------:R-:W0:Y:S01]  /*0170*/  S2UR UR5, SR_CgaCtaId ;  /* 0x00000000000579c3 */ /* 0x000e220000008800 */
[----:B------:R-:W-:Y:S01]  /*0180*/  VIADD R20, R25, 0x2 ;  /* 0x0000000219147836 */ /* 0x000fe20000000000 */
[----:B------:R-:W-:Y:S01]  /*0190*/  UMOV UR4, 0x400 ;  /* 0x0000040000047882 */ /* 0x000fe20000000000 */
[----:B------:R-:W-:Y:S01]  /*01a0*/  ISETP.GE.AND P1, PT, R11, 0x1, PT ;  /* 0x000000010b00780c */ /* 0x000fe20003f26270 */
[----:B------:R-:W-:Y:S01]  /*01b0*/  BSSY.RECONVERGENT B0, `(.L_x_14) ;  /* 0x0000011000007945 */ /* 0x000fe20003800200 */
[----:B------:R-:W-:Y:S02]  /*01c0*/  IMAD R21, R20, R19, R20 ;  /* 0x0000001314157224 */ /* 0x000fe400078e0214 */
[----:B------:R-:W-:Y:S02]  /*01d0*/  ISETP.NE.OR P1, PT, R18, RZ, !P1 ;  /* 0x000000ff1200720c */ /* 0x000fe40004f25670 */
[----:B------:R-:W-:Y:S01]  /*01e0*/  IMAD.IADD R0, R21, 0x1, R18 ;  /* 0x0000000115007824 */ /* 0x000fe200078e0212 */
[----:B0-----:R-:W-:-:S06]  /*01f0*/  ULEA UR4, UR5, UR4, 0x18 ;  /* 0x0000000405047291 */ /* 0x001fcc000f8ec0ff */
[----:B------:R-:W-:-:S05]  /*0200*/  LEA R0, R0, UR4, 0x3 ;  /* 0x0000000400007c11 */ /* 0x000fca000f8e18ff */
[----:B--2---:R0:W-:Y:S01]  /*0210*/  STS.64 [R0+0x8], R14 ;  /* 0x0000080e00007388 */ /* 0x0041e20000000a00 */
[----:B------:R-:W-:Y:S05]  /*0220*/  @P1 BRA `(.L_x_15) ;  /* 0x0000000000241947 */ /* 0x000fea0003800000 */
[----:B------:R-:W-:Y:S01]  /*0230*/  ISETP.LE.AND P1, PT, R13, UR8, PT ;  /* 0x000000080d007c0c */ /* 0x000fe2000bf23270 */
[----:B------:R-:W-:Y:S01]  /*0240*/  BSSY.RECONVERGENT B1, `(.L_x_16) ;  /* 0x0000006000017945 */ /* 0x000fe20003800200 */
[----:B------:R-:W-:Y:S02]  /*0250*/  LEA R17, R21, UR4, 0x3 ;  /* 0x0000000415117c11 */ /* 0x000fe4000f8e18ff */
[----:B0-----:R-:W-:Y:S02]  /*0260*/  CS2R R14, SRZ ;  /* 0x00000000000e7805 */ /* 0x001fe4000001ff00 */
[----:B------:R-:W-:-:S13]  /*0270*/  ISETP.GE.OR P1, PT, R12, R9, P1 ;  /* 0x000000090c00720c */ /* 0x000fda0000f26670 */
[----:B------:R-:W-:Y:S05]  /*0280*/  @P1 BRA `(.L_x_17) ;  /* 0x0000000000041947 */ /* 0x000fea0003800000 */
[----:B------:R0:W5:Y:S02]  /*0290*/  LDG.E.64 R14, desc[UR6][R2.64+-0x8] ;  /* 0xfffff806020e7981 */ /* 0x000164000c1e1b00 */
.L_x_17:
[----:B------:R-:W-:Y:S05]  /*02a0*/  BSYNC.RECONVERGENT B1 ;  /* 0x0000000000017941 */ /* 0x000fea0003800200 */
.L_x_16:
[----:B-----5:R1:W-:Y:S02]  /*02b0*/  STS.64 [R17], R14 ;  /* 0x0000000e11007388 */ /* 0x0203e40000000a00 */
.L_x_15:
[----:B------:R-:W-:Y:S05]  /*02c0*/  BSYNC.RECONVERGENT B0 ;  /* 0x0000000000007941 */ /* 0x000fea0003800200 */
.L_x_14:
[----:B------:R-:W-:Y:S01]  /*02d0*/  VIADD R24, R8, 0xffffffff ;  /* 0xffffffff08187836 */ /* 0x000fe20000000000 */
[----:B------:R-:W-:Y:S01]  /*02e0*/  BSSY.RECONVERGENT B0, `(.L_x_18) ;  /* 0x000000d000007945 */ /* 0x000fe20003800200 */
[----:B------:R-:W-:-:S03]  /*02f0*/  VIADD R25, R25, 0xffffffff ;  /* 0xffffffff19197836 */ /* 0x000fc60000000000 */
[----:B------:R-:W-:-:S04]  /*0300*/  ISETP.GE.AND P1, PT, R11, R24, PT ;  /* 0x000000180b00720c */ /* 0x000fc80003f26270 */
[----:B------:R-:W-:-:S13]  /*0310*/  ISETP.NE.OR P2, PT, R18, R25, P1 ;  /* 0x000000191200720c */ /* 0x000fda0000f45670 */
[----:B------:R-:W-:Y:S05]  /*0320*/  @P2 BRA `(.L_x_19) ;  /* 0x0000000000202947 */ /* 0x000fea0003800000 */
[----:B------:R-:W-:Y:S01]  /*0330*/  ISETP.LE.AND P2, PT, R13, UR8, PT ;  /* 0x000000080d007c0c */ /* 0x000fe2000bf43270 */
[----:B------:R-:W-:Y:S01]  /*0340*/  BSSY.RECONVERGENT B1, `(.L_x_20) ;  /* 0x0000005000017945 */ /* 0x000fe20003800200 */
[----:B01----:R-:W-:Y:S02]  /*0350*/  CS2R R14, SRZ ;  /* 0x00000000000e7805 */ /* 0x003fe4000001ff00 */
[----:B------:R-:W-:-:S13]  /*0360*/  ISETP.GE.OR P2, PT, R12, R9, P2 ;  /* 0x000000090c00720c */ /* 0x000fda0001746670 */
[----:B------:R-:W-:Y:S05]  /*0370*/  @P2 BRA `(.L_x_21) ;  /* 0x0000000000042947 */ /* 0x000fea0003800000 */
[----:B------:R0:W5:Y:S02]  /*0380*/  LDG.E.64 R14, desc[UR6][R2.64+0x8] ;  /* 0x00000806020e7981 */ /* 0x000164000c1e1b00 */
.L_x_21:
[----:B------:R-:W-:Y:S05]  /*0390*/  BSYNC.RECONVERGENT B1 ;  /* 0x0000000000017941 */ /* 0x000fea0003800200 */
.L_x_20:
[----:B-----5:R2:W-:Y:S02]  /*03a0*/  STS.64 [R0+0x10], R14 ;  /* 0x0000100e00007388 */ /* 0x0205e40000000a00 */
.L_x_19:
[----:B------:R-:W-:Y:S05]  /*03b0*/  BSYNC.RECONVERGENT B0 ;  /* 0x0000000000007941 */ /* 0x000fea0003800200 */
.L_x_18:
[----:B------:R-:W-:Y:S01]  /*03c0*/  ISETP.NE.AND P2, PT, R12, RZ, PT ;  /* 0x000000ff0c00720c */ /* 0x000fe20003f45270 */
[----:B-1----:R-:W-:Y:S01]  /*03d0*/  IMAD.IADD R17, R5, 0x1, -R8 ;  /* 0x0000000105117824 */ /* 0x002fe200078e0a08 */
[----:B------:R-:W-:Y:S01]  /*03e0*/  BSSY.RECONVERGENT B0, `(.L_x_22) ;  /* 0x000000d000007945 */ /* 0x000fe20003800200 */
[----:B------:R-:W-:Y:S02]  /*03f0*/  LEA R27, R18, UR4, 0x3 ;  /* 0x00000004121b7c11 */ /* 0x000fe4000f8e18ff */
[----:B------:R-:W-:Y:S01]  /*0400*/  ISETP.NE.OR P2, PT, R19, RZ, !P2 ;  /* 0x000000ff1300720c */ /* 0x000fe20005745670 */
[----:B------:R-:W-:-:S12]  /*0410*/  IMAD.WIDE R16, R17, 0x8, R6 ;  /* 0x0000000811107825 */ /* 0x000fd800078e0206 */
[----:B------:R-:W-:Y:S05]  /*0420*/  @P2 BRA `(.L_x_23) ;  /* 0x0000000000202947 */ /* 0x000fea0003800000 */
[----:B------:R-:W-:Y:S01]  /*0430*/  ISETP.LE.AND P2, PT, R13, UR8, PT ;  /* 0x000000080d007c0c */ /* 0x000fe2000bf43270 */
[----:B------:R-:W-:Y:S01]  /*0440*/  BSSY.RECONVERGENT B1, `(.L_x_24) ;  /* 0x0000005000017945 */ /* 0x000fe20003800200 */
[----:B0-2---:R-:W-:Y:S02]  /*0450*/  CS2R R14, SRZ ;  /* 0x00000000000e7805 */ /* 0x005fe4000001ff00 */
[----:B------:R-:W-:-:S13]  /*0460*/  ISETP.GE.OR P2, PT, R11, R8, P2 ;  /* 0x000000080b00720c */ /* 0x000fda0001746670 */
[----:B------:R-:W-:Y:S05]  /*0470*/  @P2 BRA `(.L_x_25) ;  /* 0x0000000000042947 */ /* 0x000fea0003800000 */
[----:B------:R0:W5:Y:S02]  /*0480*/  LDG.E.64 R14, desc[UR6][R16.64] ;  /* 0x00000006100e7981 */ /* 0x000164000c1e1b00 */
.L_x_25:
[----:B------:R-:W-:Y:S05]  /*0490*/  BSYNC.RECONVERGENT B1 ;  /* 0x0000000000017941 */ /* 0x000fea0003800200 */
.L_x_24:
[----:B-----5:R1:W-:Y:S02]  /*04a0*/  STS.64 [R27+0x8], R14 ;  /* 0x0000080e1b007388 */ /* 0x0203e40000000a00 */
.L_x_23:
[----:B------:R-:W-:Y:S05]  /*04b0*/  BSYNC.RECONVERGENT B0 ;  /* 0x0000000000007941 */ /* 0x000fea0003800200 */
.L_x_22:
[----:B------:R-:W-:Y:S01]  /*04c0*/  VIADD R29, R9, 0xffffffff ;  /* 0xffffffff091d7836 */ /* 0x000fe20000000000 */
[----:B------:R-:W-:Y:S01]  /*04d0*/  BSSY.RECONVERGENT B0, `(.L_x_26) ;  /* 0x000000f000007945 */ /* 0x000fe20003800200 */
[----:B------:R-:W-:Y:S02]  /*04e0*/  VIADD R26, R26, 0xffffffff ;  /* 0xffffffff1a1a7836 */ /* 0x000fe40000000000 */
[----:B------:R-:W-:Y:S01]  /*04f0*/  IMAD R4, R20, 0x8, R0 ;  /* 0x0000000814047824 */ /* 0x000fe200078e0200 */
[----:B------:R-:W-:Y:S01]  /*0500*/  ISETP.GE.AND P2, PT, R12, R29, PT ;  /* 0x0000001d0c00720c */ /* 0x000fe20003f46270 */
[----:B012---:R-:W-:-:S03]  /*0510*/  IMAD.WIDE R14, R8, 0x8, R2 ;  /* 0x00000008080e7825 */ /* 0x007fc600078e0202 */
[----:B------:R-:W-:-:S13]  /*0520*/  ISETP.NE.OR P2, PT, R19, R26, P2 ;  /* 0x0000001a1300720c */ /* 0x000fda0001745670 */
[----:B------:R-:W-:Y:S05]  /*0530*/  @P2 BRA `(.L_x_27) ;  /* 0x0000000000202947 */ /* 0x000fea0003800000 */
[----:B------:R-:W-:Y:S01]  /*0540*/  ISETP.LE.AND P2, PT, R13, UR8, PT ;  /* 0x000000080d007c0c */ /* 0x000fe2000bf43270 */
[----:B------:R-:W-:Y:S01]  /*0550*/  BSSY.RECONVERGENT B1, `(.L_x_28) ;  /* 0x0000005000017945 */ /* 0x000fe20003800200 */
[----:B------:R-:W-:Y:S02]  /*0560*/  CS2R R22, SRZ ;  /* 0x0000000000167805 */ /* 0x000fe4000001ff00 */
[----:B------:R-:W-:-:S13]  /*0570*/  ISETP.GE.OR P2, PT, R11, R8, P2 ;  /* 0x000000080b00720c */ /* 0x000fda0001746670 */
[----:B------:R-:W-:Y:S05]  /*0580*/  @P2 BRA `(.L_x_29) ;  /* 0x0000000000042947 */ /* 0x000fea0003800000 */
[----:B------:R0:W5:Y:S02]  /*0590*/  LDG.E.64 R22, desc[UR6][R14.64] ;  /* 0x000000060e167981 */ /* 0x000164000c1e1b00 */
.L_x_29:
[----:B------:R-:W-:Y:S05]  /*05a0*/  BSYNC.RECONVERGENT B1 ;  /* 0x0000000000017941 */ /* 0x000fea0003800200 */
.L_x_28:
[----:B-----5:R1:W-:Y:S02]  /*05b0*/  STS.64 [R4+0x8], R22 ;  /* 0x0000081604007388 */ /* 0x0203e40000000a00 */
.L_x_27:
[----:B------:R-:W-:Y:S05]  /*05c0*/  BSYNC.RECONVERGENT B0 ;  /* 0x0000000000007941 */ /* 0x000fea0003800200 */
.L_x_26:
[-C--:B------:R-:W-:Y:S01]  /*05d0*/  LOP3.LUT P2, RZ, R18, R19.reuse, RZ, 0xfc, !PT ;  /* 0x0000001312ff7212 */ /* 0x080fe2000784fcff */
[----:B------:R-:W-:Y:S01]  /*05e0*/  IMAD R10, R20, R19, RZ ;  /* 0x00000013140a7224 */ /* 0x000fe200078e02ff */
[----:B------:R-:W-:Y:S02]  /*05f0*/  BSSY.RECONVERGENT B0, `(.L_x_30) ;  /* 0x000000a000007945 */ /* 0x000fe40003800200 */
[----:B------:R-:W-:Y:S01]  /*0600*/  ISETP.LT.OR P2, PT, R11, 0x1, P2 ;  /* 0x000000010b00780c */ /* 0x000fe20001741670 */
[----:B------:R-:W-:-:S03]  /*0610*/  IMAD R10, R10, 0x8, R27 ;  /* 0x000000080a0a7824 */ /* 0x000fc600078e021b */
[----:B------:R-:W-:-:S13]  /*0620*/  ISETP.EQ.OR P2, PT, R12, RZ, P2 ;  /* 0x000000ff0c00720c */ /* 0x000fda0001742670 */
[----:B------:R-:W-:Y:S05]  /*0630*/  @P2 BRA `(.L_x_31) ;  /* 0x0000000000142947 */ /* 0x000fea0003800000 */
[----:B------:R-:W-:Y:S02]  /*0640*/  ISETP.LE.AND P2, PT, R13, UR8, PT ;  /* 0x000000080d007c0c */ /* 0x000fe4000bf43270 */
[----:B-1----:R-:W-:-:S11]  /*0650*/  CS2R R22, SRZ ;  /* 0x0000000000167805 */ /* 0x002fd6000001ff00 */
[----:B------:R-:W-:Y:S05]  /*0660*/  @P2 BRA `(.L_x_32) ;  /* 0x0000000000042947 */ /* 0x000fea0003800000 */
[----:B------:R1:W5:Y:S02]  /*0670*/  LDG.E.64 R22, desc[UR6][R16.64+-0x8] ;  /* 0xfffff80610167981 */ /* 0x000364000c1e1b00 */
.L_x_32:
[----:B-----5:R2:W-:Y:S02]  /*0680*/  STS.64 [R10], R22 ;  /* 0x000000160a007388 */ /* 0x0205e40000000a00 */
.L_x_31:
[----:B------:R-:W-:Y:S05]  /*0690*/  BSYNC.RECONVERGENT B0 ;  /* 0x0000000000007941 */ /* 0x000fea0003800200 */
.L_x_30:
[----:B------:R-:W-:Y:S01]  /*06a0*/  ISETP.NE.AND P2, PT, R18, R25, PT ;  /* 0x000000191200720c */ /* 0x000fe20003f45270 */
[----:B------:R-:W-:Y:S03]  /*06b0*/  BSSY.RECONVERGENT B0, `(.L_x_33) ;  /* 0x000000a000007945 */ /* 0x000fe60003800200 */
[----:B------:R-:W-:-:S04]  /*06c0*/  ISETP.NE.OR P2, PT, R19, RZ, P2 ;  /* 0x000000ff1300720c */ /* 0x000fc80001745670 */
[----:B------:R-:W-:-:S04]  /*06d0*/  ISETP.GE.OR P2, PT, R11, R24, P2 ;  /* 0x000000180b00720c */ /* 0x000fc80001746670 */
[----:B------:R-:W-:-:S13]  /*06e0*/  ISETP.EQ.OR P2, PT, R12, RZ, P2 ;  /* 0x000000ff0c00720c */ /* 0x000fda0001742670 */
[----:B------:R-:W-:Y:S05]  /*06f0*/  @P2 BRA `(.L_x_34) ;  /* 0x0000000000142947 */ /* 0x000fea0003800000 */
[----:B------:R-:W-:Y:S02]  /*0700*/  ISETP.LE.AND P2, PT, R13, UR8, PT ;  /* 0x000000080d007c0c */ /* 0x000fe4000bf43270 */
[----:B-12---:R-:W-:-:S11]  /*0710*/  CS2R R22, SRZ ;  /* 0x0000000000167805 */ /* 0x006fd6000001ff00 */
[----:B------:R-:W-:Y:S05]  /*0720*/  @P2 BRA `(.L_x_35) ;  /* 0x0000000000042947 */ /* 0x000fea0003800000 */
[----:B------:R1:W5:Y:S02]  /*0730*/  LDG.E.64 R22, desc[UR6][R16.64+0x8] ;  /* 0x0000080610167981 */ /* 0x000364000c1e1b00 */
.L_x_35:
[----:B-----5:R3:W-:Y:S02]  /*0740*/  STS.64 [R27+0x10], R22 ;  /* 0x000010161b007388 */ /* 0x0207e40000000a00 */
.L_x_34:
[----:B------:R-:W-:Y:S05]  /*0750*/  BSYNC.RECONVERGENT B0 ;  /* 0x0000000000007941 */ /* 0x000fea0003800200 */
.L_x_33:
[----:B------:R-:W-:Y:S01]  /*0760*/  ISETP.NE.AND P2, PT, R19, R26, PT ;  /* 0x0000001a1300720c */ /* 0x000fe20003f45270 */
[----:B------:R-:W-:Y:S03]  /*0770*/  BSSY.RECONVERGENT B0, `(.L_x_36) ;  /* 0x000000c000007945 */ /* 0x000fe60003800200 */
[----:B------:R-:W-:-:S04]  /*0780*/  ISETP.NE.OR P3, PT, R18, RZ, P2 ;  /* 0x000000ff1200720c */ /* 0x000fc80001765670 */
[----:B------:R-:W-:-:S04]  /*0790*/  ISETP.LT.OR P3, PT, R11, 0x1, P3 ;  /* 0x000000010b00780c */ /* 0x000fc80001f61670 */
[----:B------:R-:W-:-:S13]  /*07a0*/  ISETP.GE.OR P3, PT, R12, R29, P3 ;  /* 0x0000001d0c00720c */ /* 0x000fda0001f66670 */
[----:B------:R-:W-:Y:S05]  /*07b0*/  @P3 BRA `(.L_x_37) ;  /* 0x00000000001c3947 */ /* 0x000fea0003800000 */
[----:B------:R-:W-:Y:S01]  /*07c0*/  ISETP.LE.AND P3, PT, R13, UR8, PT ;  /* 0x000000080d007c0c */ /* 0x000fe2000bf63270 */
[----:B------:R-:W-:Y:S01]  /*07d0*/  IMAD.IADD R20, R20, 0x1, R21 ;  /* 0x0000000114147824 */ /* 0x000fe200078e0215 */
[----:B-1----:R-:W-:-:S04]  /*07e0*/  CS2R R16, SRZ ;  /* 0x0000000000107805 */ /* 0x002fc8000001ff00 */
[----:B------:R-:W-:-:S07]  /*07f0*/  LEA R19, R20, UR4, 0x3 ;  /* 0x0000000414137c11 */ /* 0x000fce000f8e18ff */
[----:B------:R-:W-:Y:S05]  /*0800*/  @P3 BRA `(.L_x_38) ;  /* 0x0000000000043947 */ /* 0x000fea0003800000 */
[----:B------:R1:W5:Y:S02]  /*0810*/  LDG.E.64 R16, desc[UR6][R14.64+-0x8] ;  /* 0xfffff8060e107981 */ /* 0x000364000c1e1b00 */
.L_x_38:
[----:B-----5:R4:W-:Y:S02]  /*0820*/  STS.64 [R19], R16 ;  /* 0x0000001013007388 */ /* 0x0209e40000000a00 */
.L_x_37:
[----:B------:R-:W-:Y:S05]  /*0830*/  BSYNC.RECONVERGENT B0 ;  /* 0x0000000000007941 */ /* 0x000fea0003800200 */
.L_x_36:
[----:B------:R-:W-:Y:S01]  /*0840*/  ISETP.NE.OR P2, PT, R18, R25, P2 ;  /* 0x000000191200720c */ /* 0x000fe20001745670 */
[----:B------:R-:W-:Y:S03]  /*0850*/  BSSY.RECONVERGENT B0, `(.L_x_39) ;  /* 0x0000009000007945 */ /* 0x000fe60003800200 */
[----:B------:R-:W-:-:S04]  /*0860*/  ISETP.GE.OR P2, PT, R11, R24, P2 ;  /* 0x000000180b00720c */ /* 0x000fc80001746670 */
[----:B------:R-:W-:-:S13]  /*0870*/  ISETP.GE.OR P2, PT, R12, R29, P2 ;  /* 0x0000001d0c00720c */ /* 0x000fda0001746670 */
[----:B------:R-:W-:Y:S05]  /*0880*/  @P2 BRA `(.L_x_40) ;  /* 0x0000000000142947 */ /* 0x000fea0003800000 */
[----:B------:R-:W-:Y:S02]  /*0890*/  ISETP.LE.AND P2, PT, R13, UR8, PT ;  /* 0x000000080d007c0c */ /* 0x000fe4000bf43270 */
[----:B-1--4-:R-:W-:-:S11]  /*08a0*/  CS2R R16, SRZ ;  /* 0x0000000000107805 */ /* 0x012fd6000001ff00 */
[----:B------:R-:W-:Y:S05]  /*08b0*/  @P2 BRA `(.L_x_41) ;  /* 0x0000000000042947 */ /* 0x000fea0003800000 */
[----:B------:R1:W5:Y:S02]  /*08c0*/  LDG.E.64 R16, desc[UR6][R14.64+0x8] ;  /* 0x000008060e107981 */ /* 0x000364000c1e1b00 */
.L_x_41:
[----:B-----5:R4:W-:Y:S02]  /*08d0*/  STS.64 [R4+0x10], R16 ;  /* 0x0000101004007388 */ /* 0x0209e40000000a00 */
.L_x_40:
[----:B------:R-:W-:Y:S05]  /*08e0*/  BSYNC.RECONVERGENT B0 ;  /* 0x0000000000007941 */ /* 0x000fea0003800200 */
.L_x_39:
[----:B------:R-:W-:Y:S01]  /*08f0*/  BAR.SYNC.DEFER_BLOCKING 0x0 ;  /* 0x0000000000007b1d */ /* 0x000fe20000010000 */
[----:B------:R-:W-:Y:S01]  /*0900*/  ISETP.LT.OR P1, PT, R11, 0x1, P1 ;  /* 0x000000010b00780c */ /* 0x000fe20000f21670 */
[----:B------:R-:W-:-:S03]  /*0910*/  VIADD R13, R13, 0xffffffff ;  /* 0xffffffff0d0d7836 */ /* 0x000fc60000000000 */
[----:B------:R-:W-:-:S04]  /*0920*/  ISETP.EQ.OR P1, PT, R12, RZ, P1 ;  /* 0x000000ff0c00720c */ /* 0x000fc80000f22670 */
[----:B------:R-:W-:-:S04]  /*0930*/  ISETP.GE.OR P1, PT, R12, R29, P1 ;  /* 0x0000001d0c00720c */ /* 0x000fc80000f26670 */
[----:B------:R-:W-:-:S04]  /*0940*/  ISETP.EQ.OR P1, PT, RZ, UR8, P1 ;  /* 0x00000008ff007c0c */ /* 0x000fc80008f22670 */
[----:B------:R-:W-:-:S13]  /*0950*/  ISETP.LE.OR P1, PT, R13, UR8, P1 ;  /* 0x000000080d007c0c */ /* 0x000fda0008f23670 */
[----:B------:R-:W-:Y:S05]  /*0960*/  @P1 BRA `(.L_x_42) ;  /* 0x0000000800f01947 */ /* 0x000fea0003800000 */
[----:B------:R-:W-:Y:S01]  /*0970*/  IMAD R8, R9, R8, RZ ;  /* 0x0000000809087224 */ /* 0x000fe200078e02ff */
[----:B------:R-:W3:Y:S01]  /*0980*/  LDC.64 R12, c[0x0][0x3a8] ;  /* 0x0000ea00ff0c7b82 */ /* 0x000ee20000000a00 */
[----:B--2---:R-:W2:Y:S02]  /*0990*/  LDS.64 R10, [R10+0x8] ;  /* 0x000008000a0a7984 */ /* 0x004ea40000000a00 */
[----:B01----:R-:W-:Y:S02]  /*09a0*/  IMAD.IADD R15, R5, 0x1, -R8 ;  /* 0x00000001050f7824 */ /* 0x003fe400078e0a08 */
[----:B----4-:R-:W-:Y:S01]  /*09b0*/  IMAD.WIDE R16, R8, 0x8, R2 ;  /* 0x0000000808107825 */ /* 0x010fe200078e0202 */
[----:B------:R0:W1:Y:S03]  /*09c0*/  LDS.64 R38, [R0] ;  /* 0x0000000000267984 */ /* 0x0000660000000a00 */
[----:B------:R-:W-:Y:S01]  /*09d0*/  IMAD.WIDE R14, R15, 0x8, R6 ;  /* 0x000000080f0e7825 */ /* 0x000fe200078e0206 */
[----:B------:R0:W4:Y:S04]  /*09e0*/  LDS.64 R8, [R4+0x8] ;  /* 0x0000080004087984 */ /* 0x0001280000000a00 */
[----:B------:R-:W5:Y:S04]  /*09f0*/  LDG.E.64 R16, desc[UR6][R16.64] ;  /* 0x0000000610107981 */ /* 0x000f68000c1e1b00 */
[----:B------:R-:W5:Y:S01]  /*0a00*/  LDG.E.64 R14, desc[UR6][R14.64] ;  /* 0x000000060e0e7981 */ /* 0x000f62000c1e1b00 */
[----:B------:R-:W-:-:S03]  /*0a10*/  IMAD.MOV.U32 R2, RZ, RZ, 0x1 ;  /* 0x00000001ff027424 */ /* 0x000fc600078e00ff */
[----:B------:R0:W0:Y:S01]  /*0a20*/  LDS.64 R36, [R0+0x10] ;  /* 0x0000100000247984 */ /* 0x0000220000000a00 */
[----:B---3--:R-:W-:-:S03]  /*0a30*/  DMUL R12, R12, R12 ;  /* 0x0000000c0c0c7228 */ /* 0x008fc60000000000 */
[----:B------:R3:W0:Y:S03]  /*0a40*/  LDS.64 R18, [R0+0x8] ;  /* 0x0000080000127984 */ /* 0x0006260000000a00 */
[----:B------:R-:W2:Y:S02]  /*0a50*/  MUFU.RCP64H R3, R13 ;  /* 0x0000000d00037308 */ /* 0x000ea40000001800 */
[----:B--2---:R-:W-:-:S08]  /*0a60*/  DFMA R6, -R12, R2, 1 ;  /* 0x3ff000000c06742b */ /* 0x004fd00000000102 */
[----:B------:R-:W-:-:S08]  /*0a70*/  DFMA R6, R6, R6, R6 ;  /* 0x000000060606722b */ /* 0x000fd00000000006 */
[----:B------:R-:W-:-:S08]  /*0a80*/  DFMA R6, R2, R6, R2 ;  /* 0x000000060206722b */ /* 0x000fd00000000002 */
[----:B------:R-:W-:-:S08]  /*0a90*/  DFMA R2, -R12, R6, 1 ;  /* 0x3ff000000c02742b */ /* 0x000fd00000000106 */
[----:B------:R-:W-:-:S08]  /*0aa0*/  DFMA R2, R6, R2, R6 ;  /* 0x000000020602722b */ /* 0x000fd00000000006 */
[----:B------:R-:W-:-:S08]  /*0ab0*/  DMUL R6, R2, 2 ;  /* 0x4000000002067828 */ /* 0x000fd00000000000 */
[----:B------:R-:W-:-:S08]  /*0ac0*/  DFMA R20, -R12, R6, 2 ;  /* 0x400000000c14742b */ /* 0x000fd00000000106 */
[----:B------:R-:W-:-:S10]  /*0ad0*/  DFMA R2, R2, R20, R6 ;  /* 0x000000140202722b */ /* 0x000fd40000000006 */
[----:B------:R-:W-:-:S05]  /*0ae0*/  FFMA R6, RZ, R13, R3 ;  /* 0x0000000dff067223 */ /* 0x000fca0000000003 */
[----:B------:R-:W-:-:S13]  /*0af0*/  FSETP.GT.AND P0, PT, |R6|, 1.469367938527859385e-39, PT ;  /* 0x001000000600780b */ /* 0x000fda0003f04200 */
[----:B01-34-:R-:W-:Y:S05]  /*0b00*/  @P0 BRA `(.L_x_43) ;  /* 0x0000000000200947 */ /* 0x01bfea0003800000 */
[----:B------:R-:W-:Y:S01]  /*0b10*/  IMAD.MOV.U32 R28, RZ, RZ, RZ ;  /* 0x000000ffff1c7224 */ /* 0x000fe200078e00ff */
[----:B------:R-:W-:Y:S01]  /*0b20*/  MOV R0, 0xb70 ;  /* 0x00000b7000007802 */ /* 0x000fe20000000f00 */
[----:B------:R-:W-:Y:S02]  /*0b30*/  IMAD.MOV.U32 R29, RZ, RZ, 0x40000000 ;  /* 0x40000000ff1d7424 */ /* 0x000fe400078e00ff */
[----:B------:R-:W-:Y:S02]  /*0b40*/  IMAD.MOV.U32 R26, RZ, RZ, R12 ;  /* 0x000000ffff1a7224 */ /* 0x000fe400078e000c */
[----:B------:R-:W-:-:S07]  /*0b50*/  IMAD.MOV.U32 R27, RZ, RZ, R13 ;  /* 0x000000ffff1b7224 */ /* 0x000fce00078e000d */
[----:B-----5:R-:W-:Y:S05]  /*0b60*/  CALL.REL.NOINC `($__internal_1_$__cuda_sm20_div_rn_f64_full) ;  /* 0x0000001400647944 */ /* 0x020fea0003c00000 */
[----:B------:R-:W-:Y:S02]  /*0b70*/  IMAD.MOV.U32 R2, RZ, RZ, R42 ;  /* 0x000000ffff027224 */ /* 0x000fe400078e002a */
[----:B------:R-:W-:-:S07]  /*0b80*/  IMAD.MOV.U32 R3, RZ, RZ, R43 ;  /* 0x000000ffff037224 */ /* 0x000fce00078e002b */
.L_x_43:
[----:B------:R-:W0:Y:S01]  /*0b90*/  LDC.64 R20, c[0x0][0x3b0] ;  /* 0x0000ec00ff147b82 */ /* 0x000e220000000a00 */
[----:B------:R-:W-:Y:S01]  /*0ba0*/  IMAD.MOV.U32 R6, RZ, RZ, 0x1 ;  /* 0x00000001ff067424 */ /* 0x000fe200078e00ff */
[----:B0-----:R-:W-:-:S06]  /*0bb0*/  DMUL R20, R20, R20 ;  /* 0x0000001414147228 */ /* 0x001fcc0000000000 */
[----:B------:R-:W0:Y:S02]  /*0bc0*/  MUFU.RCP64H R7, R21 ;  /* 0x0000001500077308 */ /* 0x000e240000001800 */
[----:B0-----:R-:W-:-:S08]  /*0bd0*/  DFMA R22, -R20, R6, 1 ;  /* 0x3ff000001416742b */ /* 0x001fd00000000106 */
        /* <DEDUP_REMOVED lines=9> */
[----:B------:R-:W-:Y:S05]  /*0c70*/  @P0 BRA `(.L_x_44) ;  /* 0x0000000000200947 */ /* 0x000fea0003800000 */
        /* <DEDUP_REMOVED lines=8> */
.L_x_44:
[----:B------:R-:W0:Y:S01]  /*0d00*/  LDC.64 R22, c[0x0][0x3b8] ;  /* 0x0000ee00ff167b82 */ /* 0x000e220000000a00 */
[----:B------:R-:W-:Y:S01]  /*0d10*/  IMAD.MOV.U32 R6, RZ, RZ, 0x1 ;  /* 0x00000001ff067424 */ /* 0x000fe200078e00ff */
[----:B------:R-:W-:Y:S02]  /*0d20*/  DADD R34, R34, R2 ;  /* 0x0000000022227229 */ /* 0x000fe40000000002 */
        /* <DEDUP_REMOVED lines=21> */
.L_x_45:
[----:B------:R-:W0:Y:S01]  /*0e80*/  MUFU.RCP64H R3, R13 ;  /* 0x0000000d00037308 */ /* 0x000e220000001800 */
[----:B------:R-:W-:Y:S01]  /*0e90*/  IMAD.MOV.U32 R2, RZ, RZ, 0x1 ;  /* 0x00000001ff027424 */ /* 0x000fe200078e00ff */
[----:B------:R-:W-:Y:S01]  /*0ea0*/  DADD R28, R38, R36 ;  /* 0x00000000261c7229 */ /* 0x000fe20000000024 */
[----:B------:R-:W-:Y:S01]  /*0eb0*/  BSSY.RECONVERGENT B0, `(.L_x_46) ;  /* 0x0000014000007945 */ /* 0x000fe20003800200 */
[----:B------:R-:W-:-:S08]  /*0ec0*/  DADD R34, R34, R6 ;  /* 0x0000000022227229 */ /* 0x000fd00000000006 */
[----:B------:R-:W-:Y:S01]  /*0ed0*/  FSETP.GEU.AND P1, PT, |R29|, 6.5827683646048100446e-37, PT ;  /* 0x036000001d00780b */ /* 0x000fe20003f2e200 */
[----:B0-----:R-:W-:-:S08]  /*0ee0*/  DFMA R24, -R12, R2, 1 ;  /* 0x3ff000000c18742b */ /* 0x001fd00000000102 */
[----:B------:R-:W-:-:S08]  /*0ef0*/  DFMA R24, R24, R24, R24 ;  /* 0x000000181818722b */ /* 0x000fd00000000018 */
[----:B------:R-:W-:-:S08]  /*0f00*/  DFMA R24, R2, R24, R2 ;  /* 0x000000180218722b */ /* 0x000fd00000000002 */
[----:B------:R-:W-:-:S08]  /*0f10*/  DFMA R2, -R12, R24, 1 ;  /* 0x3ff000000c02742b */ /* 0x000fd00000000118 */
[----:B------:R-:W-:-:S08]  /*0f20*/  DFMA R26, R24, R2, R24 ;  /* 0x00000002181a722b */ /* 0x000fd00000000018 */
[----:B------:R-:W-:-:S08]  /*0f30*/  DMUL R2, R26, R28 ;  /* 0x0000001c1a027228 */ /* 0x000fd00000000000 */
        /* <DEDUP_REMOVED lines=8> */
[----:B-----5:R-:W-:Y:S05]  /*0fc0*/  CALL.REL.NOINC `($__internal_1_$__cuda_sm20_div_rn_f64_full) ;  /* 0x00000010004c7944 */ /* 0x020fea0003c00000 */
[----:B------:R-:W-:Y:S02]  /*0fd0*/  IMAD.MOV.U32 R2, RZ, RZ, R42 ;  /* 0x000000ffff027224 */ /* 0x000fe400078e002a */
[----:B------:R-:W-:-:S07]  /*0fe0*/  IMAD.MOV.U32 R3, RZ, RZ, R43 ;  /* 0x000000ffff037224 */ /* 0x000fce00078e002b */
.L_x_47:
[----:B------:R-:W-:Y:S05]  /*0ff0*/  BSYNC.RECONVERGENT B0 ;  /* 0x0000000000007941 */ /* 0x000fea0003800200 */
.L_x_46:
[----:B------:R-:W0:Y:S01]  /*1000*/  MUFU.RCP64H R7, R21 ;  /* 0x0000001500077308 */ /* 0x000e220000001800 */
[----:B------:R-:W-:Y:S01]  /*1010*/  IMAD.MOV.U32 R6, RZ, RZ, 0x1 ;  /* 0x00000001ff067424 */ /* 0x000fe200078e00ff */
[----:B------:R-:W-:Y:S01]  /*1020*/  DADD R28, R10, R8 ;  /* 0x000000000a1c7229 */ /* 0x000fe20000000008 */
[----:B------:R-:W-:Y:S09]  /*1030*/  BSSY.RECONVERGENT B0, `(.L_x_48) ;  /* 0x0000013000007945 */ /* 0x000ff20003800200 */
        /* <DEDUP_REMOVED lines=18> */
.L_x_49:
[----:B------:R-:W-:Y:S05]  /*1160*/  BSYNC.RECONVERGENT B0 ;  /* 0x0000000000007941 */ /* 0x000fea0003800200 */
.L_x_48:
[----:B------:R-:W0:Y:S01]  /*1170*/  MUFU.RCP64H R9, R23 ;  /* 0x0000001700097308 */ /* 0x000e220000001800 */
[----:B------:R-:W-:Y:S01]  /*1180*/  IMAD.MOV.U32 R8, RZ, RZ, 0x1 ;  /* 0x00000001ff087424 */ /* 0x000fe200078e00ff */
[----:B-----5:R-:W-:Y:S01]  /*1190*/  DADD R28, R14, R16 ;  /* 0x000000000e1c7229 */ /* 0x020fe20000000010 */
        /* <DEDUP_REMOVED lines=17> */
[----:B------:R-:W-:Y:S05]  /*12b0*/  CALL.REL.NOINC `($__internal_1_$__cuda_sm20_div_rn_f64_full) ;  /* 0x0000000c00907944 */ /* 0x000fea0003c00000 */
[----:B------:R-:W-:Y:S02]  /*12c0*/  IMAD.MOV.U32 R8, RZ, RZ, R42 ;  /* 0x000000ffff087224 */ /* 0x000fe400078e002a */
[----:B------:R-:W-:-:S07]  /*12d0*/  IMAD.MOV.U32 R9, RZ, RZ, R43 ;  /* 0x000000ffff097224 */ /* 0x000fce00078e002b */
.L_x_51:
[----:B------:R-:W-:Y:S05]  /*12e0*/  BSYNC.RECONVERGENT B0 ;  /* 0x0000000000007941 */ /* 0x000fea0003800200 */
.L_x_50:
[----:B------:R-:W0:Y:S02]  /*12f0*/  LDC.64 R6, c[0x0][0x390] ;  /* 0x0000e400ff067b82 */ /* 0x000e240000000a00 */
[----:B0-----:R-:W-:-:S06]  /*1300*/  IMAD.WIDE R6, R5, 0x8, R6 ;  /* 0x0000000805067825 */ /* 0x001fcc00078e0206 */
[----:B------:R-:W2:Y:S01]  /*1310*/  LDG.E.64 R6, desc[UR6][R6.64] ;  /* 0x0000000606067981 */ /* 0x000ea2000c1e1b00 */
[----:B------:R-:W0:Y:S01]  /*1320*/  MUFU.RCP64H R11, R35 ;  /* 0x00000023000b7308 */ /* 0x000e220000001800 */
[----:B------:R-:W-:Y:S01]  /*1330*/  IMAD.MOV.U32 R10, RZ, RZ, 0x1 ;  /* 0x00000001ff0a7424 */ /* 0x000fe200078e00ff */
[----:B------:R-:W-:Y:S01]  /*1340*/  DADD R2, R2, R8 ;  /* 0x0000000002027229 */ /* 0x000fe20000000008 */
[----:B------:R-:W-:Y:S04]  /*1350*/  BSSY.RECONVERGENT B0, `(.L_x_52) ;  /* 0x0000014000007945 */ /* 0x000fe80003800200 */
[----:B0-----:R-:W-:-:S08]  /*1360*/  DFMA R12, -R34, R10, 1 ;  /* 0x3ff00000220c742b */ /* 0x001fd0000000010a */
[----:B------:R-:W-:-:S08]  /*1370*/  DFMA R12, R12, R12, R12 ;  /* 0x0000000c0c0c722b */ /* 0x000fd0000000000c */
[----:B------:R-:W-:-:S08]  /*1380*/  DFMA R12, R10, R12, R10 ;  /* 0x0000000c0a0c722b */ /* 0x000fd0000000000a */
[----:B------:R-:W-:-:S08]  /*1390*/  DFMA R8, -R34, R12, 1 ;  /* 0x3ff000002208742b */ /* 0x000fd0000000010c */
[----:B------:R-:W-:Y:S02]  /*13a0*/  DFMA R8, R12, R8, R12 ;  /* 0x000000080c08722b */ /* 0x000fe4000000000c */
[----:B--2---:R-:W-:-:S08]  /*13b0*/  DADD R28, R2, -R6 ;  /* 0x00000000021c7229 */ /* 0x004fd00000000806 */
        /* <DEDUP_REMOVED lines=13> */
.L_x_53:
[----:B------:R-:W-:Y:S05]  /*1490*/  BSYNC.RECONVERGENT B0 ;  /* 0x0000000000007941 */ /* 0x000fea0003800200 */
.L_x_52:
[----:B------:R-:W0:Y:S01]  /*14a0*/  LDC.64 R6, c[0x0][0x388] ;  /* 0x0000e200ff067b82 */ /* 0x000e220000000a00 */
[----:B------:R-:W-:-:S07]  /*14b0*/  DADD R18, -R18, R2 ;  /* 0x0000000012127229 */ /* 0x000fce0000000102 */
[----:B------:R-:W1:Y:S01]  /*14c0*/  LDC.64 R8, c[0x0][0x3c0] ;  /* 0x0000f000ff087b82 */ /* 0x000e620000000a00 */
[----:B------:R-:W-:Y:S01]  /*14d0*/  DMUL R18, R18, R18 ;  /* 0x0000001212127228 */ /* 0x000fe20000000000 */
[----:B0-----:R-:W-:-:S05]  /*14e0*/  IMAD.WIDE R6, R5, 0x8, R6 ;  /* 0x0000000805067825 */ /* 0x001fca00078e0206 */
[----:B------:R-:W-:Y:S01]  /*14f0*/  STG.E.64 desc[UR6][R6.64], R2 ;  /* 0x0000000206007986 */ /* 0x000fe2000c101b06 */
[----:B-1----:R-:W-:-:S05]  /*1500*/  IMAD.WIDE R4, R5, 0x8, R8 ;  /* 0x0000000805047825 */ /* 0x002fca00078e0208 */
[----:B------:R-:W-:Y:S01]  /*1510*/  STG.E.64 desc[UR6][R4.64], R18 ;  /* 0x0000001204007986 */ /* 0x000fe2000c101b06 */
[----:B------:R-:W-:Y:S05]  /*1520*/  EXIT ;  /* 0x000000000000794d */ /* 0x000fea0003800000 */
.L_x_42:
[----:B------:R-:W-:Y:S05]  /*1530*/  @!P0 EXIT ;  /* 0x000000000000894d */ /* 0x000fea0003800000 */
[----:B------:R-:W5:Y:S01]  /*1540*/  LDCU.64 UR4, c[0x0][0x3a8] ;  /* 0x00007500ff0477ac */ /* 0x000f620008000a00 */
[----:B------:R-:W5:Y:S01]  /*1550*/  I2F.F64 R2, R11 ;  /* 0x0000000b00027312 */ /* 0x000f620000201c00 */
[----:B------:R-:W-:Y:S01]  /*1560*/  BSSY.RECONVERGENT B0, `(.L_x_54) ;  /* 0x0000020000007945 */ /* 0x000fe20003800200 */
[----:B------:R-:W0:Y:S06]  /*1570*/  LDCU.128 UR12, c[0x0][0x3b0] ;  /* 0x00007600ff0c77ac */ /* 0x000e2c0008000c00 */
[----:B-123--:R-:W0:Y:S08]  /*1580*/  I2F.F64.U32 R22, R12 ;  /* 0x0000000c00167312 */ /* 0x00ee300000201800 */
[----:B------:R-:W1:Y:S01]  /*1590*/  I2F.F64.U32 R20, UR8 ;  /* 0x0000000800147d12 */ /* 0x000e620008201800 */
[----:B-----5:R-:W-:Y:S01]  /*15a0*/  DMUL R2, R2, UR4 ;  /* 0x0000000402027c28 */ /* 0x020fe20008000000 */
[----:B------:R-:W-:Y:S01]  /*15b0*/  UMOV UR4, 0x54442d18 ;  /* 0x54442d1800047882 */ /* 0x000fe20000000000 */
[----:B------:R-:W-:Y:S01]  /*15c0*/  UMOV UR5, 0x401921fb ;  /* 0x401921fb00057882 */ /* 0x000fe20000000000 */
[----:B0-----:R-:W-:-:S05]  /*15d0*/  DMUL R22, R22, UR12 ;  /* 0x0000000c16167c28 */ /* 0x001fca0008000000 */
[----:B------:R-:W-:Y:S02]  /*15e0*/  DMUL R24, R2, UR4 ;  /* 0x0000000402187c28 */ /* 0x000fe40008000000 */
[----:B-1----:R-:W-:-:S06]  /*15f0*/  DMUL R20, R20, UR14 ;  /* 0x0000000e14147c28 */ /* 0x002fcc0008000000 */
[----:B------:R-:W-:-:S14]  /*1600*/  DSETP.NEU.AND P0, PT, |R24|, +INF , PT ;  /* 0x7ff000001800742a */ /* 0x000fdc0003f0d200 */
[----:B------:R-:W-:Y:S01]  /*1610*/  @!P0 DMUL R2, RZ, R24 ;  /* 0x00000018ff028228 */ /* 0x000fe20000000000 */
[----:B------:R-:W-:Y:S01]  /*1620*/  @!P0 IMAD.MOV.U32 R0, RZ, RZ, RZ ;  /* 0x000000ffff008224 */ /* 0x000fe200078e00ff */
[----:B------:R-:W-:Y:S09]  /*1630*/  @!P0 BRA `(.L_x_55) ;  /* 0x0000000000488947 */ /* 0x000ff20003800000 */
[----:B------:R-:W-:Y:S01]  /*1640*/  UMOV UR4, 0x6dc9c883 ;  /* 0x6dc9c88300047882 */ /* 0x000fe20000000000 */
[----:B------:R-:W-:Y:S01]  /*1650*/  UMOV UR5, 0x3fe45f30 ;  /* 0x3fe45f3000057882 */ /* 0x000fe20000000000 */
[C---:B------:R-:W-:Y:S02]  /*1660*/  DSETP.GE.AND P0, PT, |R24|.reuse, 2.14748364800000000000e+09, PT ;  /* 0x41e000001800742a */ /* 0x040fe40003f06200 */
[----:B------:R-:W-:Y:S01]  /*1670*/  DMUL R6, R24, UR4 ;  /* 0x0000000418067c28 */ /* 0x000fe20008000000 */
[----:B------:R-:W-:Y:S01]  /*1680*/  UMOV UR4, 0x54442d18 ;  /* 0x54442d1800047882 */ /* 0x000fe20000000000 */
[----:B------:R-:W-:-:S04]  /*1690*/  UMOV UR5, 0x3ff921fb ;  /* 0x3ff921fb00057882 */ /* 0x000fc80000000000 */
[----:B------:R-:W0:Y:S08]  /*16a0*/  F2I.F64 R0, R6 ;  /* 0x0000000600007311 */ /* 0x000e300000301100 */
[----:B0-----:R-:W0:Y:S02]  /*16b0*/  I2F.F64 R2, R0 ;  /* 0x0000000000027312 */ /* 0x001e240000201c00 */
[----:B0-----:R-:W-:Y:S01]  /*16c0*/  DFMA R8, R2, -UR4, R24 ;  /* 0x8000000402087c2b */ /* 0x001fe20008000018 */
[----:B------:R-:W-:Y:S01]  /*16d0*/  UMOV UR4, 0x33145c00 ;  /* 0x33145c0000047882 */ /* 0x000fe20000000000 */
[----:B------:R-:W-:-:S06]  /*16e0*/  UMOV UR5, 0x3c91a626 ;  /* 0x3c91a62600057882 */ /* 0x000fcc0000000000 */
[----:B------:R-:W-:Y:S01]  /*16f0*/  DFMA R8, R2, -UR4, R8 ;  /* 0x8000000402087c2b */ /* 0x000fe20008000008 */
[----:B------:R-:W-:Y:S01]  /*1700*/  UMOV UR4, 0x252049c0 ;  /* 0x252049c000047882 */ /* 0x000fe20000000000 */
[----:B------:R-:W-:-:S06]  /*1710*/  UMOV UR5, 0x397b839a ;  /* 0x397b839a00057882 */ /* 0x000fcc0000000000 */
[----:B------:R-:W-:Y:S01]  /*1720*/  DFMA R2, R2, -UR4, R8 ;  /* 0x8000000402027c2b */ /* 0x000fe20008000008 */
[----:B------:R-:W-:Y:S10]  /*1730*/  @!P0 BRA `(.L_x_55) ;  /* 0x0000000000088947 */ /* 0x000ff40003800000 */
[----:B------:R-:W-:-:S07]  /*1740*/  MOV R10, 0x1760 ;  /* 0x00001760000a7802 */ /* 0x000fce0000000f00 */
[----:B----4-:R-:W-:Y:S05]  /*1750*/  CALL.REL.NOINC `($_Z21jacobiIterationSharedPdS_S_iiidddS_$__internal_trig_reduction_slowpathd) ;  /* 0x0000000c00d47944 */ /* 0x010fea0003c00000 */
.L_x_55:
[----:B------:R-:W-:Y:S05]  /*1760*/  BSYNC.RECONVERGENT B0 ;  /* 0x0000000000007941 */ /* 0x000fea0003800200 */
.L_x_54:
[----:B------:R-:W0:Y:S01]  /*1770*/  LDCU.64 UR4, c[0x4][0x8] ;  /* 0x01000100ff0477ac */ /* 0x000e220008000a00 */
[----:B----4-:R-:W-:-:S05]  /*1780*/  IMAD.SHL.U32 R4, R0, 0x40, RZ ;  /* 0x0000004000047824 */ /* 0x010fca00078e00ff */
[----:B------:R-:W-:-:S04]  /*1790*/  LOP3.LUT R4, R4, 0x40, RZ, 0xc0, !PT ;  /* 0x0000004004047812 */ /* 0x000fc800078ec0ff */
[----:B0-----:R-:W-:-:S05]  /*17a0*/  IADD3 R6, P0, PT, R4, UR4, RZ ;  /* 0x0000000404067c10 */ /* 0x001fca000ff1e0ff */
[----:B------:R-:W-:-:S05]  /*17b0*/  IMAD.X R7, RZ, RZ, UR5, P0 ;  /* 0x00000005ff077e24 */ /* 0x000fca00080e06ff */
[----:B------:R-:W2:Y:S04]  /*17c0*/  LDG.E.128.CONSTANT R12, desc[UR6][R6.64] ;  /* 0x00000006060c7981 */ /* 0x000ea8000c1e9d00 */
[----:B------:R-:W3:Y:S04]  /*17d0*/  LDG.E.128.CONSTANT R8, desc[UR6][R6.64+0x10] ;  /* 0x0000100606087981 */ /* 0x000ee8000c1e9d00 */
[----:B------:R-:W4:Y:S01]  /*17e0*/  LDG.E.128.CONSTANT R16, desc[UR6][R6.64+0x20] ;  /* 0x0000200606107981 */ /* 0x000f22000c1e9d00 */
[----:B------:R-:W-:Y:S01]  /*17f0*/  LOP3.LUT R4, R0, 0x1, RZ, 0xc0, !PT ;  /* 0x0000000100047812 */ /* 0x000fe200078ec0ff */
[----:B------:R-:W-:Y:S01]  /*1800*/  IMAD.MOV.U32 R26, RZ, RZ, 0x20fd8164 ;  /* 0x20fd8164ff1a7424 */ /* 0x000fe200078e00ff */
[----:B------:R-:W-:Y:S01]  /*1810*/  DMUL R24, R2, R2 ;  /* 0x0000000202187228 */ /* 0x000fe20000000000 */
[----:B------:R-:W-:Y:S01]  /*1820*/  UMOV UR4, 0x54442d18 ;  /* 0x54442d1800047882 */ /* 0x000fe20000000000 */
[----:B------:R-:W-:Y:S01]  /*1830*/  ISETP.NE.U32.AND P0, PT, R4, 0x1, PT ;  /* 0x000000010400780c */ /* 0x000fe20003f05070 */
[----:B------:R-:W-:Y:S01]  /*1840*/  IMAD.MOV.U32 R4, RZ, RZ, 0x3da8ff83 ;  /* 0x3da8ff83ff047424 */ /* 0x000fe200078e00ff */
[----:B------:R-:W-:Y:S01]  /*1850*/  UMOV UR5, 0x401921fb ;  /* 0x401921fb00057882 */ /* 0x000fe20000000000 */
[----:B------:R-:W-:Y:S01]  /*1860*/  BSSY.RECONVERGENT B0, `(.L_x_56) ;  /* 0x000002b000007945 */ /* 0x000fe20003800200 */
[----:B------:R-:W-:-:S02]  /*1870*/  FSEL R26, R26, -8.06006814911005101289e+34, !P0 ;  /* 0xf9785eba1a1a7808 */ /* 0x000fc40004000000 */
[----:B------:R-:W-:-:S06]  /*1880*/  FSEL R27, -R4, 0.11223486810922622681, !P0 ;  /* 0x3de5db65041b7808 */ /* 0x000fcc0004000100 */
[----:B--2---:R-:W-:-:S08]  /*1890*/  DFMA R12, R24, R26, R12 ;  /* 0x0000001a180c722b */ /* 0x004fd0000000000c */
[----:B------:R-:W-:-:S08]  /*18a0*/  DFMA R12, R24, R12, R14 ;  /* 0x0000000c180c722b */ /* 0x000fd0000000000e */
[----:B---3--:R-:W-:-:S08]  /*18b0*/  DFMA R8, R24, R12, R8 ;  /* 0x0000000c1808722b */ /* 0x008fd00000000008 */
[----:B------:R-:W-:-:S08]  /*18c0*/  DFMA R8, R24, R8, R10 ;  /* 0x000000081808722b */ /* 0x000fd0000000000a */
[----:B----4-:R-:W-:-:S08]  /*18d0*/  DFMA R8, R24, R8, R16 ;  /* 0x000000081808722b */ /* 0x010fd00000000010 */
[----:B------:R-:W-:-:S08]  /*18e0*/  DFMA R8, R24, R8, R18 ;  /* 0x000000081808722b */ /* 0x000fd00000000012 */
[----:B------:R-:W-:Y:S02]  /*18f0*/  DFMA R2, R8, R2, R2 ;  /* 0x000000020802722b */ /* 0x000fe40000000002 */
[----:B------:R-:W-:Y:S02]  /*1900*/  DFMA R8, R24, R8, 1 ;  /* 0x3ff000001808742b */ /* 0x000fe40000000008 */
[----:B------:R-:W-:-:S08]  /*1910*/  DMUL R24, R22, UR4 ;  /* 0x0000000416187c28 */ /* 0x000fd00008000000 */
[----:B------:R-:W-:Y:S01]  /*1920*/  DSETP.NEU.AND P1, PT, |R24|, +INF , PT ;  /* 0x7ff000001800742a */ /* 0x000fe20003f2d200 */
[----:B------:R-:W-:Y:S02]  /*1930*/  FSEL R8, R8, R2, !P0 ;  /* 0x0000000208087208 */ /* 0x000fe40004000000 */
[----:B------:R-:W-:Y:S02]  /*1940*/  FSEL R9, R9, R3, !P0 ;  /* 0x0000000309097208 */ /* 0x000fe40004000000 */
[----:B------:R-:W-:-:S04]  /*1950*/  LOP3.LUT P0, RZ, R0, 0x2, RZ, 0xc0, !PT ;  /* 0x0000000200ff7812 */ /* 0x000fc8000780c0ff */
[----:B------:R-:W-:-:S05]  /*1960*/  DADD R6, RZ, -R8 ;  /* 0x00000000ff067229 */ /* 0x000fca0000000808 */
[----:B------:R-:W-:Y:S01]  /*1970*/  @!P1 DMUL R2, RZ, R24 ;  /* 0x00000018ff029228 */ /* 0x000fe20000000000 */
[----:B------:R-:W-:-:S04]  /*1980*/  @!P1 IMAD.MOV.U32 R0, RZ, RZ, 0x1 ;  /* 0x00000001ff009424 */ /* 0x000fc800078e00ff */
[----:B------:R-:W-:Y:S02]  /*1990*/  FSEL R22, R8, R6, !P0 ;  /* 0x0000000608167208 */ /* 0x000fe40004000000 */
[----:B------:R-:W-:Y:S01]  /*19a0*/  FSEL R23, R9, R7, !P0 ;  /* 0x0000000709177208 */ /* 0x000fe20004000000 */
[----:B------:R-:W-:Y:S06]  /*19b0*/  @!P1 BRA `(.L_x_57) ;  /* 0x0000000000549947 */ /* 0x000fec0003800000 */
[----:B------:R-:W-:Y:S01]  /*19c0*/  UMOV UR4, 0x6dc9c883 ;  /* 0x6dc9c88300047882 */ /* 0x000fe20000000000 */
[----:B------:R-:W-:Y:S01]  /*19d0*/  UMOV UR5, 0x3fe45f30 ;  /* 0x3fe45f3000057882 */ /* 0x000fe20000000000 */
[C---:B------:R-:W-:Y:S01]  /*19e0*/  DSETP.GE.AND P0, PT, |R24|.reuse, 2.14748364800000000000e+09, PT ;  /* 0x41e000001800742a */ /* 0x040fe20003f06200 */
[----:B------:R-:W-:Y:S01]  /*19f0*/  BSSY.RECONVERGENT B1, `(.L_x_58) ;  /* 0x0000010000017945 */ /* 0x000fe20003800200 */
        /* <DEDUP_REMOVED lines=14> */
[----:B------:R-:W-:Y:S05]  /*1ae0*/  CALL.REL.NOINC `($_Z21jacobiIterationSharedPdS_S_iiidddS_$__internal_trig_reduction_slowpathd) ;  /* 0x0000000800f07944 */ /* 0x000fea0003c00000 */
.L_x_59:
[----:B------:R-:W-:Y:S05]  /*1af0*/  BSYNC.RECONVERGENT B1 ;  /* 0x0000000000017941 */ /* 0x000fea0003800200 */
.L_x_58:
[----:B------:R-:W-:-:S07]  /*1b00*/  VIADD R0, R0, 0x1 ;  /* 0x0000000100007836 */ /* 0x000fce0000000000 */
.L_x_57:
[----:B------:R-:W-:Y:S05]  /*1b10*/  BSYNC.RECONVERGENT B0 ;  /* 0x0000000000007941 */ /* 0x000fea0003800200 */
.L_x_56:
[----:B------:R-:W0:Y:S01]  /*1b20*/  LDCU.64 UR4, c[0x4][0x8] ;  /* 0x01000100ff0477ac */ /* 0x000e220008000a00 */
[----:B------:R-:W-:-:S05]  /*1b30*/  IMAD.SHL.U32 R4, R0, 0x40, RZ ;  /* 0x0000004000047824 */ /* 0x000fca00078e00ff */
        /* <DEDUP_REMOVED lines=12> */
[----:B------:R-:W-:-:S02]  /*1c00*/  UMOV UR5, 0x401921fb ;  /* 0x401921fb00057882 */ /* 0x000fc40000000000 */
[----:B------:R-:W-:Y:S02]  /*1c10*/  FSEL R26, R26, -8.06006814911005101289e+34, !P0 ;  /* 0xf9785eba1a1a7808 */ /* 0x000fe40004000000 */
        /* <DEDUP_REMOVED lines=10> */
[----:B------:R-:W-:Y:S01]  /*1cc0*/  FSEL R6, R8, R2, !P0 ;  /* 0x0000000208067208 */ /* 0x000fe20004000000 */
[----:B------:R-:W-:Y:S01]  /*1cd0*/  DSETP.NEU.AND P1, PT, |R24|, +INF , PT ;  /* 0x7ff000001800742a */ /* 0x000fe20003f2d200 */
[----:B------:R-:W-:Y:S02]  /*1ce0*/  FSEL R7, R9, R3, !P0 ;  /* 0x0000000309077208 */ /* 0x000fe40004000000 */
[----:B------:R-:W-:-:S04]  /*1cf0*/  LOP3.LUT P0, RZ, R0, 0x2, RZ, 0xc0, !PT ;  /* 0x0000000200ff7812 */ /* 0x000fc8000780c0ff */
[----:B------:R-:W-:-:S07]  /*1d00*/  DADD R2, RZ, -R6 ;  /* 0x00000000ff027229 */ /* 0x000fce0000000806 */
[----:B------:R-:W-:-:S03]  /*1d10*/  @!P1 IMAD.MOV.U32 R0, RZ, RZ, RZ ;  /* 0x000000ffff009224 */ /* 0x000fc600078e00ff */
[----:B------:R-:W-:Y:S02]  /*1d20*/  FSEL R6, R6, R2, !P0 ;  /* 0x0000000206067208 */ /* 0x000fe40004000000 */
[----:B------:R-:W-:Y:S01]  /*1d30*/  FSEL R7, R7, R3, !P0 ;  /* 0x0000000307077208 */ /* 0x000fe20004000000 */
[----:B------:R-:W-:-:S05]  /*1d40*/  @!P1 DMUL R2, RZ, R24 ;  /* 0x00000018ff029228 */ /* 0x000fca0000000000 */
[----:B------:R-:W-:Y:S01]  /*1d50*/  DMUL R22, R22, R6 ;  /* 0x0000000616167228 */ /* 0x000fe20000000000 */
[----:B------:R-:W-:Y:S10]  /*1d60*/  @!P1 BRA `(.L_x_60) ;  /* 0x0000000000509947 */ /* 0x000ff40003800000 */
        /* <DEDUP_REMOVED lines=16> */
[----:B------:R-:W-:Y:S01]  /*1e70*/  BSSY.RECONVERGENT B0, `(.L_x_60) ;  /* 0x0000003000007945 */ /* 0x000fe20003800200 */
[----:B------:R-:W-:-:S07]  /*1e80*/  MOV R10, 0x1ea0 ;  /* 0x00001ea0000a7802 */ /* 0x000fce0000000f00 */
[----:B------:R-:W-:Y:S05]  /*1e90*/  CALL.REL.NOINC `($_Z21jacobiIterationSharedPdS_S_iiidddS_$__internal_trig_reduction_slowpathd) ;  /* 0x0000000800047944 */ /* 0x000fea0003c00000 */
[----:B------:R-:W-:Y:S05]  /*1ea0*/  BSYNC.RECONVERGENT B0 ;  /* 0x0000000000007941 */ /* 0x000fea0003800200 */
.L_x_60:
        /* <DEDUP_REMOVED lines=10> */
[----:B------:R-:W-:-:S02]  /*1f50*/  DMUL R20, R2, R2 ;  /* 0x0000000202147228 */ /* 0x000fc40000000000 */
[----:B------:R-:W-:Y:S01]  /*1f60*/  ISETP.NE.U32.AND P0, PT, R4, 0x1, PT ;  /* 0x000000010400780c */ /* 0x000fe20003f05070 */
[----:B------:R-:W-:-:S03]  /*1f70*/  IMAD.MOV.U32 R4, RZ, RZ, 0x3da8ff83 ;  /* 0x3da8ff83ff047424 */ /* 0x000fc600078e00ff */
[----:B------:R-:W-:Y:S02]  /*1f80*/  FSEL R24, R24, -8.06006814911005101289e+34, !P0 ;  /* 0xf9785eba18187808 */ /* 0x000fe40004000000 */
[----:B------:R-:W-:-:S06]  /*1f90*/  FSEL R25, -R4, 0.11223486810922622681, !P0 ;  /* 0x3de5db6504197808 */ /* 0x000fcc0004000100 */
[----:B--2---:R-:W-:-:S08]  /*1fa0*/  DFMA R16, R20, R24, R16 ;  /* 0x000000181410722b */ /* 0x004fd00000000010 */
[----:B------:R-:W-:-:S08]  /*1fb0*/  DFMA R16, R20, R16, R18 ;  /* 0x000000101410722b */ /* 0x000fd00000000012 */
[----:B---3--:R-:W-:-:S08]  /*1fc0*/  DFMA R8, R20, R16, R8 ;  /* 0x000000101408722b */ /* 0x008fd00000000008 */
[C---:B------:R-:W-:Y:S01]  /*1fd0*/  DFMA R8, R20.reuse, R8, R10 ;  /* 0x000000081408722b */ /* 0x040fe2000000000a */
[----:B------:R-:W0:Y:S07]  /*1fe0*/  LDC.64 R10, c[0x0][0x3c0] ;  /* 0x0000f000ff0a7b82 */ /* 0x000e2e0000000a00 */
[----:B----4-:R-:W-:-:S08]  /*1ff0*/  DFMA R8, R20, R8, R12 ;  /* 0x000000081408722b */ /* 0x010fd0000000000c */
[----:B------:R-:W-:-:S08]  /*2000*/  DFMA R8, R20, R8, R14 ;  /* 0x000000081408722b */ /* 0x000fd0000000000e */
[----:B------:R-:W-:Y:S02]  /*2010*/  DFMA R2, R8, R2, R2 ;  /* 0x000000020802722b */ /* 0x000fe40000000002 */
[----:B------:R-:W-:Y:S01]  /*2020*/  DFMA R8, R20, R8, 1 ;  /* 0x3ff000001408742b */ /* 0x000fe20000000008 */
[----:B0-----:R-:W-:-:S09]  /*2030*/  IMAD.WIDE R10, R5, 0x8, R10 ;  /* 0x00000008050a7825 */ /* 0x001fd200078e020a */
[----:B------:R-:W-:Y:S02]  /*2040*/  FSEL R6, R8, R2, !P0 ;  /* 0x0000000208067208 */ /* 0x000fe40004000000 */
[----:B------:R-:W-:Y:S02]  /*2050*/  FSEL R7, R9, R3, !P0 ;  /* 0x0000000309077208 */ /* 0x000fe40004000000 */
[----:B------:R-:W0:Y:S01]  /*2060*/  LDC.64 R8, c[0x0][0x388] ;  /* 0x0000e200ff087b82 */ /* 0x000e220000000a00 */
[----:B------:R-:W-:-:S03]  /*2070*/  LOP3.LUT P0, RZ, R0, 0x2, RZ, 0xc0, !PT ;  /* 0x0000000200ff7812 */ /* 0x000fc6000780c0ff */
[----:B------:R-:W-:-:S10]  /*2080*/  DADD R2, RZ, -R6 ;  /* 0x00000000ff027229 */ /* 0x000fd40000000806 */
[----:B------:R-:W-:Y:S02]  /*2090*/  FSEL R2, R6, R2, !P0 ;  /* 0x0000000206027208 */ /* 0x000fe40004000000 */
[----:B------:R-:W-:-:S06]  /*20a0*/  FSEL R3, R7, R3, !P0 ;  /* 0x0000000307037208 */ /* 0x000fcc0004000000 */
[----:B------:R-:W-:Y:S01]  /*20b0*/  DMUL R22, R22, R2 ;  /* 0x0000000216167228 */ /* 0x000fe20000000000 */
[----:B0-----:R-:W-:-:S06]  /*20c0*/  IMAD.WIDE R8, R5, 0x8, R8 ;  /* 0x0000000805087825 */ /* 0x001fcc00078e0208 */
[----:B------:R-:W-:Y:S04]  /*20d0*/  STG.E.64 desc[UR6][R8.64], R22 ;  /* 0x0000001608007986 */ /* 0x000fe8000c101b06 */
[----:B------:R-:W-:Y:S01]  /*20e0*/  STG.E.64 desc[UR6][R10.64], RZ ;  /* 0x000000ff0a007986 */ /* 0x000fe2000c101b06 */
[----:B------:R-:W-:Y:S05]  /*20f0*/  EXIT ;  /* 0x000000000000794d */ /* 0x000fea0003800000 */
        .weak           $__internal_1_$__cuda_sm20_div_rn_f64_full
        .type           $__internal_1_$__cuda_sm20_div_rn_f64_full,@function
        .size           $__internal_1_$__cuda_sm20_div_rn_f64_full,($_Z21jacobiIterationSharedPdS_S_iiidddS_$__internal_trig_reduction_slowpathd - $__internal_1_$__cuda_sm20_div_rn_f64_full)
$__internal_1_$__cuda_sm20_div_rn_f64_full:
        /* <DEDUP_REMOVED lines=12> */
[----:B------:R-:W-:Y:S01]  /*21c0*/  @!P2 LOP3.LUT R7, R27, 0x7ff00000, RZ, 0xc0, !PT ;  /* 0x7ff000001b07a812 */ /* 0x000fe200078ec0ff */
[----:B------:R-:W-:Y:S01]  /*21d0*/  @!P2 IMAD.MOV.U32 R42, RZ, RZ, RZ ;  /* 0x000000ffff2aa224 */ /* 0x000fe200078e00ff */
[----:B------:R-:W0:Y:S02]  /*21e0*/  MUFU.RCP64H R31, R25 ;  /* 0x00000019001f7308 */ /* 0x000e240000001800 */
[----:B------:R-:W-:Y:S02]  /*21f0*/  @!P2 ISETP.GE.U32.AND P3, PT, R4, R7, PT ;  /* 0x000000070400a20c */ /* 0x000fe40003f66070 */
[----:B------:R-:W-:Y:S02]  /*2200*/  @!P0 LOP3.LUT R40, R25, 0x7ff00000, RZ, 0xc0, !PT ;  /* 0x7ff0000019288812 */ /* 0x000fe400078ec0ff */
[----:B------:R-:W-:-:S04]  /*2210*/  @!P2 SEL R7, R6, 0x63400000, !P3 ;  /* 0x634000000607a807 */ /* 0x000fc80005800000 */
[----:B------:R-:W-:-:S04]  /*2220*/  @!P2 LOP3.LUT R7, R7, 0x80000000, R29, 0xf8, !PT ;  /* 0x800000000707a812 */ /* 0x000fc800078ef81d */
[----:B------:R-:W-:Y:S01]  /*2230*/  @!P2 LOP3.LUT R43, R7, 0x100000, RZ, 0xfc, !PT ;  /* 0x00100000072ba812 */ /* 0x000fe200078efcff */
[----:B------:R-:W-:Y:S01]  /*2240*/  IMAD.MOV.U32 R7, RZ, RZ, R4 ;  /* 0x000000ffff077224 */ /* 0x000fe200078e0004 */
[----:B0-----:R-:W-:-:S08]  /*2250*/  DFMA R32, R30, -R24, 1 ;  /* 0x3ff000001e20742b */ /* 0x001fd00000000818 */
[----:B------:R-:W-:-:S08]  /*2260*/  DFMA R32, R32, R32, R32 ;  /* 0x000000202020722b */ /* 0x000fd00000000020 */
[----:B------:R-:W-:Y:S01]  /*2270*/  DFMA R32, R30, R32, R30 ;  /* 0x000000201e20722b */ /* 0x000fe2000000001e */
[----:B------:R-:W-:Y:S01]  /*2280*/  SEL R31, R6, 0x63400000, !P1 ;  /* 0x63400000061f7807 */ /* 0x000fe20004800000 */
[----:B------:R-:W-:-:S03]  /*2290*/  IMAD.MOV.U32 R30, RZ, RZ, R28 ;  /* 0x000000ffff1e7224 */ /* 0x000fc600078e001c */
[----:B------:R-:W-:-:S03]  /*22a0*/  LOP3.LUT R31, R31, 0x800fffff, R29, 0xf8, !PT ;  /* 0x800fffff1f1f7812 */ /* 0x000fc600078ef81d */
[----:B------:R-:W-:-:S03]  /*22b0*/  DFMA R44, R32, -R24, 1 ;  /* 0x3ff00000202c742b */ /* 0x000fc60000000818 */
[----:B------:R-:W-:-:S05]  /*22c0*/  @!P2 DFMA R30, R30, 2, -R42 ;  /* 0x400000001e1ea82b */ /* 0x000fca000000082a */
[----:B------:R-:W-:-:S05]  /*22d0*/  DFMA R44, R32, R44, R32 ;  /* 0x0000002c202c722b */ /* 0x000fca0000000020 */
[----:B------:R-:W-:-:S03]  /*22e0*/  @!P2 LOP3.LUT R7, R31, 0x7ff00000, RZ, 0xc0, !PT ;  /* 0x7ff000001f07a812 */ /* 0x000fc600078ec0ff */
[----:B------:R-:W-:Y:S02]  /*22f0*/  DMUL R42, R44, R30 ;  /* 0x0000001e2c2a7228 */ /* 0x000fe40000000000 */
[----:B------:R-:W-:-:S06]  /*2300*/  VIADD R41, R7, 0xffffffff ;  /* 0xffffffff07297836 */ /* 0x000fcc0000000000 */
[----:B------:R-:W-:Y:S01]  /*2310*/  DFMA R32, R42, -R24, R30 ;  /* 0x800000182a20722b */ /* 0x000fe2000000001e */
[----:B------:R-:W-:-:S07]  /*2320*/  ISETP.GT.U32.AND P0, PT, R41, 0x7feffffe, PT ;  /* 0x7feffffe2900780c */ /* 0x000fce0003f04070 */
[----:B------:R-:W-:Y:S01]  /*2330*/  DFMA R32, R44, R32, R42 ;  /* 0x000000202c20722b */ /* 0x000fe2000000002a */
[----:B------:R-:W-:-:S05]  /*2340*/  VIADD R42, R40, 0xffffffff ;  /* 0xffffffff282a7836 */ /* 0x000fca0000000000 */
[----:B------:R-:W-:-:S13]  /*2350*/  ISETP.GT.U32.OR P0, PT, R42, 0x7feffffe, P0 ;  /* 0x7feffffe2a00780c */ /* 0x000fda0000704470 */
[----:B------:R-:W-:Y:S05]  /*2360*/  @P0 BRA `(.L_x_62) ;  /* 0x00000000006c0947 */ /* 0x000fea0003800000 */
[----:B------:R-:W-:-:S04]  /*2370*/  LOP3.LUT R29, R27, 0x7ff00000, RZ, 0xc0, !PT ;  /* 0x7ff000001b1d7812 */ /* 0x000fc800078ec0ff */
[CC--:B------:R-:W-:Y:S02]  /*2380*/  VIADDMNMX R7, R4.reuse, -R29.reuse, 0xb9600000, !PT ;  /* 0xb960000004077446 */ /* 0x0c0fe4000780091d */
[----:B------:R-:W-:Y:S02]  /*2390*/  ISETP.GE.U32.AND P0, PT, R4, R29, PT ;  /* 0x0000001d0400720c */ /* 0x000fe40003f06070 */
[----:B------:R-:W-:Y:S02]  /*23a0*/  VIMNMX R4, PT, PT, R7, 0x46a00000, PT ;  /* 0x46a0000007047848 */ /* 0x000fe40003fe0100 */
[----:B------:R-:W-:Y:S01]  /*23b0*/  SEL R7, R6, 0x63400000, !P0 ;  /* 0x6340000006077807 */ /* 0x000fe20004000000 */
[----:B------:R-:W-:-:S04]  /*23c0*/  IMAD.MOV.U32 R6, RZ, RZ, RZ ;  /* 0x000000ffff067224 */ /* 0x000fc800078e00ff */
[----:B------:R-:W-:-:S04]  /*23d0*/  IMAD.IADD R4, R4, 0x1, -R7 ;  /* 0x0000000104047824 */ /* 0x000fc800078e0a07 */
[----:B------:R-:W-:-:S06]  /*23e0*/  VIADD R7, R4, 0x7fe00000 ;  /* 0x7fe0000004077836 */ /* 0x000fcc0000000000 */
[----:B------:R-:W-:-:S10]  /*23f0*/  DMUL R42, R32, R6 ;  /* 0x00000006202a7228 */ /* 0x000fd40000000000 */
[----:B------:R-:W-:-:S13]  /*2400*/  FSETP.GTU.AND P0, PT, |R43|, 1.469367938527859385e-39, PT ;  /* 0x001000002b00780b */ /* 0x000fda0003f0c200 */
[----:B------:R-:W-:Y:S05]  /*2410*/  @P0 BRA `(.L_x_63) ;  /* 0x0000000000940947 */ /* 0x000fea0003800000 */
[----:B------:R-:W-:-:S06]  /*2420*/  DFMA R24, R32, -R24, R30 ;  /* 0x800000182018722b */ /* 0x000fcc000000001e */
[----:B------:R-:W-:-:S04]  /*2430*/  IMAD.MOV.U32 R24, RZ, RZ, RZ ;  /* 0x000000ffff187224 */ /* 0x000fc800078e00ff */
        /* <DEDUP_REMOVED lines=14> */
.L_x_62:
[----:B------:R-:W-:-:S14]  /*2520*/  DSETP.NAN.AND P0, PT, R28, R28, PT ;  /* 0x0000001c1c00722a */ /* 0x000fdc0003f08000 */
[----:B------:R-:W-:Y:S05]  /*2530*/  @P0 BRA `(.L_x_64) ;  /* 0x0000000000440947 */ /* 0x000fea0003800000 */
[----:B------:R-:W-:-:S14]  /*2540*/  DSETP.NAN.AND P0, PT, R26, R26, PT ;  /* 0x0000001a1a00722a */ /* 0x000fdc0003f08000 */
[----:B------:R-:W-:Y:S05]  /*2550*/  @P0 BRA `(.L_x_65) ;  /* 0x0000000000300947 */ /* 0x000fea0003800000 */
[----:B------:R-:W-:Y:S01]  /*2560*/  ISETP.NE.AND P0, PT, R7, R40, PT ;  /* 0x000000280700720c */ /* 0x000fe20003f05270 */
[----:B------:R-:W-:Y:S02]  /*2570*/  IMAD.MOV.U32 R42, RZ, RZ, 0x0 ;  /* 0x00000000ff2a7424 */ /* 0x000fe400078e00ff */
[----:B------:R-:W-:-:S10]  /*2580*/  IMAD.MOV.U32 R43, RZ, RZ, -0x80000 ;  /* 0xfff80000ff2b7424 */ /* 0x000fd400078e00ff */
        /* <DEDUP_REMOVED lines=9> */
.L_x_65:
[----:B------:R-:W-:Y:S01]  /*2620*/  LOP3.LUT R43, R27, 0x80000, RZ, 0xfc, !PT ;  /* 0x000800001b2b7812 */ /* 0x000fe200078efcff */
[----:B------:R-:W-:Y:S01]  /*2630*/  IMAD.MOV.U32 R42, RZ, RZ, R26 ;  /* 0x000000ffff2a7224 */ /* 0x000fe200078e001a */
[----:B------:R-:W-:Y:S06]  /*2640*/  BRA `(.L_x_63) ;  /* 0x0000000000087947 */ /* 0x000fec0003800000 */
.L_x_64:
[----:B------:R-:W-:Y:S01]  /*2650*/  LOP3.LUT R43, R29, 0x80000, RZ, 0xfc, !PT ;  /* 0x000800001d2b7812 */ /* 0x000fe200078efcff */
[----:B------:R-:W-:-:S07]  /*2660*/  IMAD.MOV.U32 R42, RZ, RZ, R28 ;  /* 0x000000ffff2a7224 */ /* 0x000fce00078e001c */
.L_x_63:
[----:B------:R-:W-:Y:S05]  /*2670*/  BSYNC.RECONVERGENT B1 ;  /* 0x0000000000017941 */ /* 0x000fea0003800200 */
.L_x_61:
[----:B------:R-:W-:Y:S02]  /*2680*/  IMAD.MOV.U32 R6, RZ, RZ, R0 ;  /* 0x000000ffff067224 */ /* 0x000fe400078e0000 */
[----:B------:R-:W-:-:S04]  /*2690*/  IMAD.MOV.U32 R7, RZ, RZ, 0x0 ;  /* 0x00000000ff077424 */ /* 0x000fc800078e00ff */
[----:B------:R-:W-:Y:S05]  /*26a0*/  RET.REL.NODEC R6 `(_Z21jacobiIterationSharedPdS_S_iiidddS_) ;  /* 0xffffffd806547950 */ /* 0x000fea0003c3ffff */
        .type           $_Z21jacobiIterationSharedPdS_S_iiidddS_$__internal_trig_reduction_slowpathd,@function
        .size           $_Z21jacobiIterationSharedPdS_S_iiidddS_$__internal_trig_reduction_slowpathd,(.L_x_173 - $_Z21jacobiIterationSharedPdS_S_iiidddS_$__internal_trig_reduction_slowpathd)
$_Z21jacobiIterationSharedPdS_S_iiidddS_$__internal_trig_reduction_slowpathd:
[----:B------:R-:W-:Y:S01]  /*26b0*/  SHF.R.U32.HI R0, RZ, 0x14, R25 ;  /* 0x00000014ff007819 */ /* 0x000fe20000011619 */
[----:B------:R-:W-:-:S03]  /*26c0*/  IMAD.MOV.U32 R2, RZ, RZ, RZ ;  /* 0x000000ffff027224 */ /* 0x000fc600078e00ff */
[----:B------:R-:W-:-:S04]  /*26d0*/  LOP3.LUT R3, R0, 0x7ff, RZ, 0xc0, !PT ;  /* 0x000007ff00037812 */ /* 0x000fc800078ec0ff */
[----:B------:R-:W-:-:S13]  /*26e0*/  ISETP.NE.AND P0, PT, R3, 0x7ff, PT ;  /* 0x000007ff0300780c */ /* 0x000fda0003f05270 */
[----:B------:R-:W-:Y:S05]  /*26f0*/  @!P0 BRA `(.L_x_66) ;  /* 0x0000000800488947 */ /* 0x000fea0003800000 */
[----:B------:R-:W-:Y:S01]  /*2700*/  VIADD R2, R3, 0xfffffc00 ;  /* 0xfffffc0003027836 */ /* 0x000fe20000000000 */
[----:B------:R-:W-:Y:S01]  /*2710*/  BSSY.RECONVERGENT B2, `(.L_x_67) ;  /* 0x000002f000027945 */ /* 0x000fe20003800200 */
[----:B------:R-:W-:-:S03]  /*2720*/  CS2R R26, SRZ ;  /* 0x00000000001a7805 */ /* 0x000fc6000001ff00 */
[----:B------:R-:W-:Y:S02]  /*2730*/  SHF.R.U32.HI R4, RZ, 0x6, R2 ;  /* 0x00000006ff047819 */ /* 0x000fe40000011602 */
[----:B------:R-:W-:Y:S02]  /*2740*/  ISETP.GE.U32.AND P0, PT, R2, 0x80, PT ;  /* 0x000000800200780c */ /* 0x000fe40003f06070 */
[C---:B------:R-:W-:Y:S02]  /*2750*/  IADD3 R7, PT, PT, -R4.reuse, 0x13, RZ ;  /* 0x0000001304077810 */ /* 0x040fe40007ffe1ff */
[----:B------:R-:W-:Y:S02]  /*2760*/  IADD3 R11, PT, PT, -R4, 0xf, RZ ;  /* 0x0000000f040b7810 */ /* 0x000fe40007ffe1ff */
[----:B------:R-:W-:-:S04]  /*2770*/  SEL R7, R7, 0x12, P0 ;  /* 0x0000001207077807 */ /* 0x000fc80000000000 */
[----:B------:R-:W-:-:S13]  /*2780*/  ISETP.GE.AND P0, PT, R11, R7, PT ;  /* 0x000000070b00720c */ /* 0x000fda0003f06270 */
[----:B------:R-:W-:Y:S05]  /*2790*/  @P0 BRA `(.L_x_68) ;  /* 0x0000000000980947 */ /* 0x000fea0003800000 */
[----:B------:R-:W0:Y:S01]  /*27a0*/  LDC.64 R16, c[0x0][0x358] ;  /* 0x0000d600ff107b82 */ /* 0x000e220000000a00 */
[C---:B------:R-:W-:Y:S01]  /*27b0*/  SHF.L.U64.HI R15, R24.reuse, 0xb, R25 ;  /* 0x0000000b180f7819 */ /* 0x040fe20000010219 */
[----:B------:R-:W-:Y:S01]  /*27c0*/  BSSY.RECONVERGENT B3, `(.L_x_69) ;  /* 0x0000022000037945 */ /* 0x000fe20003800200 */
[----:B------:R-:W-:Y:S01]  /*27d0*/  IMAD.SHL.U32 R9, R24, 0x800, RZ ;  /* 0x0000080018097824 */ /* 0x000fe200078e00ff */
[----:B------:R-:W-:Y:S01]  /*27e0*/  IADD3 R8, PT, PT, RZ, -R4, -R7 ;  /* 0x80000004ff087210 */ /* 0x000fe20007ffe807 */
[----:B------:R-:W-:Y:S01]  /*27f0*/  IMAD.MOV.U32 R6, RZ, RZ, RZ ;  /* 0x000000ffff067224 */ /* 0x000fe200078e00ff */
[----:B------:R-:W-:Y:S02]  /*2800*/  CS2R R26, SRZ ;  /* 0x00000000001a7805 */ /* 0x000fe4000001ff00 */
[----:B------:R-:W-:-:S07]  /*2810*/  LOP3.LUT R15, R15, 0x80000000, RZ, 0xfc, !PT ;  /* 0x800000000f0f7812 */ /* 0x000fce00078efcff */
.L_x_70:
[----:B------:R-:W1:Y:S01]  /*2820*/  LDC.64 R2, c[0x4][RZ] ;  /* 0x01000000ff027b82 */ /* 0x000e620000000a00 */
[----:B0-----:R-:W-:Y:S02]  /*2830*/  R2UR UR4, R16 ;  /* 0x00000000100472ca */ /* 0x001fe400000e0000 */
[----:B------:R-:W-:Y:S01]  /*2840*/  R2UR UR5, R17 ;  /* 0x00000000110572ca */ /* 0x000fe200000e0000 */
[----:B-1----:R-:W-:-:S12]  /*2850*/  IMAD.WIDE R2, R11, 0x8, R2 ;  /* 0x000000080b027825 */ /* 0x002fd800078e0202 */
[----:B------:R-:W2:Y:S01]  /*2860*/  LDG.E.64.CONSTANT R2, desc[UR4][R2.64] ;  /* 0x0000000402027981 */ /* 0x000ea2000c1e9b00 */
[----:B------:R-:W-:Y:S02]  /*2870*/  IMAD.MOV.U32 R12, RZ, RZ, R26 ;  /* 0x000000ffff0c7224 */ /* 0x000fe400078e001a */
[----:B------:R-:W-:Y:S02]  /*2880*/  IMAD.MOV.U32 R13, RZ, RZ, R27 ;  /* 0x000000ffff0d7224 */ /* 0x000fe400078e001b */
[----:B------:R-:W-:Y:S02]  /*2890*/  VIADD R8, R8, 0x1 ;  /* 0x0000000108087836 */ /* 0x000fe40000000000 */
[----:B------:R-:W-:Y:S02]  /*28a0*/  VIADD R11, R11, 0x1 ;  /* 0x000000010b0b7836 */ /* 0x000fe40000000000 */
[----:B--2---:R-:W-:-:S04]  /*28b0*/  IMAD.WIDE.U32 R12, P2, R2, R9, R12 ;  /* 0x00000009020c7225 */ /* 0x004fc8000784000c */
[----:B------:R-:W-:Y:S02]  /*28c0*/  IMAD R19, R2, R15, RZ ;  /* 0x0000000f02137224 */ /* 0x000fe400078e02ff */
[CC--:B------:R-:W-:Y:S02]  /*28d0*/  IMAD R14, R3.reuse, R9.reuse, RZ ;  /* 0x00000009030e7224 */ /* 0x0c0fe400078e02ff */
[----:B------:R-:W-:Y:S01]  /*28e0*/  IMAD.HI.U32 R27, R3, R9, RZ ;  /* 0x00000009031b7227 */ /* 0x000fe200078e00ff */
[----:B------:R-:W-:-:S03]  /*28f0*/  IADD3 R13, P0, PT, R19, R13, RZ ;  /* 0x0000000d130d7210 */ /* 0x000fc60007f1e0ff */
[----:B------:R-:W-:Y:S01]  /*2900*/  IMAD R19, R6, 0x8, R1 ;  /* 0x0000000806137824 */ /* 0x000fe200078e0201 */
[----:B------:R-:W-:Y:S01]  /*2910*/  IADD3 R13, P1, PT, R14, R13, RZ ;  /* 0x0000000d0e0d7210 */ /* 0x000fe20007f3e0ff */
[----:B------:R-:W-:-:S04]  /*2920*/  IMAD.HI.U32 R14, R2, R15, RZ ;  /* 0x0000000f020e7227 */ /* 0x000fc800078e00ff */
[----:B------:R-:W-:Y:S01]  /*2930*/  IMAD.X R2, RZ, RZ, R14, P2 ;  /* 0x000000ffff027224 */ /* 0x000fe200010e060e */
[----:B------:R1:W-:Y:S01]  /*2940*/  STL.64 [R19], R12 ;  /* 0x0000000c13007387 */ /* 0x0003e20000100a00 */
[----:B------:R-:W-:-:S03]  /*2950*/  IMAD.HI.U32 R14, R3, R15, RZ ;  /* 0x0000000f030e7227 */ /* 0x000fc600078e00ff */
[----:B------:R-:W-:Y:S01]  /*2960*/  IADD3.X R2, P0, PT, R27, R2, RZ, P0, !PT ;  /* 0x000000021b027210 */ /* 0x000fe2000071e4ff */
[----:B------:R-:W-:Y:S02]  /*2970*/  IMAD R3, R3, R15, RZ ;  /* 0x0000000f03037224 */ /* 0x000fe400078e02ff */
[----:B------:R-:W-:-:S03]  /*2980*/  VIADD R6, R6, 0x1 ;  /* 0x0000000106067836 */ /* 0x000fc60000000000 */
[----:B------:R-:W-:Y:S01]  /*2990*/  IADD3.X R26, P1, PT, R3, R2, RZ, P1, !PT ;  /* 0x00000002031a7210 */ /* 0x000fe20000f3e4ff */
[----:B------:R-:W-:Y:S01]  /*29a0*/  IMAD.X R2, RZ, RZ, R14, P0 ;  /* 0x000000ffff027224 */ /* 0x000fe200000e060e */
[----:B------:R-:W-:-:S03]  /*29b0*/  ISETP.NE.AND P0, PT, R8, -0xf, PT ;  /* 0xfffffff10800780c */ /* 0x000fc60003f05270 */
[----:B------:R-:W-:-:S10]  /*29c0*/  IMAD.X R27, RZ, RZ, R2, P1 ;  /* 0x000000ffff1b7224 */ /* 0x000fd400008e0602 */
[----:B-1----:R-:W-:Y:S05]  /*29d0*/  @P0 BRA `(.L_x_70) ;  /* 0xfffffffc00900947 */ /* 0x002fea000383ffff */
[----:B------:R-:W-:Y:S05]  /*29e0*/  BSYNC.RECONVERGENT B3 ;  /* 0x0000000000037941 */ /* 0x000fea0003800200 */
.L_x_69:
[----:B------:R-:W-:-:S07]  /*29f0*/  IMAD.MOV.U32 R11, RZ, RZ, R7 ;  /* 0x000000ffff0b7224 */ /* 0x000fce00078e0007 */
.L_x_68:
[----:B------:R-:W-:Y:S05]  /*2a00*/  BSYNC.RECONVERGENT B2 ;  /* 0x0000000000027941 */ /* 0x000fea0003800200 */
.L_x_67:
[----:B------:R-:W-:Y:S01]  /*2a10*/  LOP3.LUT P0, R31, R0, 0x3f, RZ, 0xc0, !PT ;  /* 0x0000003f001f7812 */ /* 0x000fe2000780c0ff */
[----:B------:R-:W-:-:S04]  /*2a20*/  IMAD.IADD R0, R4, 0x1, R11 ;  /* 0x0000000104007824 */ /* 0x000fc800078e020b */
[----:B------:R-:W-:-:S05]  /*2a30*/  IMAD.U32 R29, R0, 0x8, R1 ;  /* 0x00000008001d7824 */ /* 0x000fca00078e0001 */
[----:B------:R0:W-:Y:S04]  /*2a40*/  STL.64 [R29+-0x78], R26 ;  /* 0xffff881a1d007387 */ /* 0x0001e80000100a00 */
[----:B------:R-:W2:Y:S04]  /*2a50*/  @P0 LDL.64 R12, [R1+0x8] ;  /* 0x00000800010c0983 */ /* 0x000ea80000100a00 */
[----:B------:R-:W3:Y:S04]  /*2a60*/  LDL.64 R6, [R1+0x10] ;  /* 0x0000100001067983 */ /* 0x000ee80000100a00 */
[----:B------:R-:W4:Y:S01]  /*2a70*/  LDL.64 R2, [R1+0x18] ;  /* 0x0000180001027983 */ /* 0x000f220000100a00 */
[----:B------:R-:W-:Y:S01]  /*2a80*/  @P0 LOP3.LUT R0, R31, 0x3f, RZ, 0x3c, !PT ;  /* 0x0000003f1f000812 */ /* 0x000fe200078e3cff */
[----:B------:R-:W-:Y:S01]  /*2a90*/  BSSY.RECONVERGENT B2, `(.L_x_71) ;  /* 0x0000034000027945 */ /* 0x000fe20003800200 */
[----:B--2---:R-:W-:-:S02]  /*2aa0*/  @P0 SHF.R.U64 R9, R12, 0x1, R13 ;  /* 0x000000010c090819 */ /* 0x004fc4000000120d */
[----:B------:R-:W-:Y:S02]  /*2ab0*/  @P0 SHF.R.U32.HI R11, RZ, 0x1, R13 ;  /* 0x00000001ff0b0819 */ /* 0x000fe4000001160d */
[CC--:B---3--:R-:W-:Y:S02]  /*2ac0*/  @P0 SHF.L.U32 R13, R6.reuse, R31.reuse, RZ ;  /* 0x0000001f060d0219 */ /* 0x0c8fe400000006ff */
[----:B------:R-:W-:Y:S02]  /*2ad0*/  @P0 SHF.R.U64 R4, R9, R0, R11 ;  /* 0x0000000009040219 */ /* 0x000fe4000000120b */
[--C-:B------:R-:W-:Y:S02]  /*2ae0*/  @P0 SHF.R.U32.HI R19, RZ, 0x1, R7.reuse ;  /* 0x00000001ff130819 */ /* 0x100fe40000011607 */
[C-C-:B------:R-:W-:Y:S02]  /*2af0*/  @P0 SHF.R.U64 R17, R6.reuse, 0x1, R7.reuse ;  /* 0x0000000106110819 */ /* 0x140fe40000001207 */
[----:B------:R-:W-:-:S02]  /*2b00*/  @P0 SHF.L.U64.HI R15, R6, R31, R7 ;  /* 0x0000001f060f0219 */ /* 0x000fc40000010207 */
[----:B------:R-:W-:Y:S02]  /*2b10*/  @P0 SHF.R.U32.HI R8, RZ, R0, R11 ;  /* 0x00000000ff080219 */ /* 0x000fe4000001160b */
[----:B------:R-:W-:Y:S02]  /*2b20*/  @P0 LOP3.LUT R6, R13, R4, RZ, 0xfc, !PT ;  /* 0x000000040d060212 */ /* 0x000fe400078efcff */
[-C--:B----4-:R-:W-:Y:S02]  /*2b30*/  @P0 SHF.L.U32 R9, R2, R31.reuse, RZ ;  /* 0x0000001f02090219 */ /* 0x090fe400000006ff */
[----:B------:R-:W-:Y:S02]  /*2b40*/  @P0 SHF.R.U64 R12, R17, R0, R19 ;  /* 0x00000000110c0219 */ /* 0x000fe40000001213 */
[----:B------:R-:W-:Y:S01]  /*2b50*/  @P0 LOP3.LUT R7, R15, R8, RZ, 0xfc, !PT ;  /* 0x000000080f070212 */ /* 0x000fe200078efcff */
[----:B------:R-:W-:Y:S01]  /*2b60*/  IMAD.SHL.U32 R8, R6, 0x4, RZ ;  /* 0x0000000406087824 */ /* 0x000fe200078e00ff */
[----:B------:R-:W-:-:S02]  /*2b70*/  @P0 SHF.L.U64.HI R11, R2, R31, R3 ;  /* 0x0000001f020b0219 */ /* 0x000fc40000010203 */
[----:B------:R-:W-:Y:S02]  /*2b80*/  @P0 SHF.R.U32.HI R0, RZ, R0, R19 ;  /* 0x00000000ff000219 */ /* 0x000fe40000011613 */
[----:B------:R-:W-:Y:S02]  /*2b90*/  @P0 LOP3.LUT R2, R9, R12, RZ, 0xfc, !PT ;  /* 0x0000000c09020212 */ /* 0x000fe400078efcff */
[----:B------:R-:W-:Y:S02]  /*2ba0*/  SHF.L.U64.HI R15, R6, 0x2, R7 ;  /* 0x00000002060f7819 */ /* 0x000fe40000010207 */
[----:B------:R-:W-:Y:S02]  /*2bb0*/  @P0 LOP3.LUT R3, R11, R0, RZ, 0xfc, !PT ;  /* 0x000000000b030212 */ /* 0x000fe400078efcff */
[----:B------:R-:W-:Y:S02]  /*2bc0*/  SHF.L.W.U32.HI R7, R7, 0x2, R2 ;  /* 0x0000000207077819 */ /* 0x000fe40000010e02 */
[----:B------:R-:W-:-:S02]  /*2bd0*/  IADD3 RZ, P0, PT, RZ, -R8, RZ ;  /* 0x80000008ffff7210 */ /* 0x000fc40007f1e0ff */
[----:B------:R-:W-:Y:S02]  /*2be0*/  LOP3.LUT R0, RZ, R15, RZ, 0x33, !PT ;  /* 0x0000000fff007212 */ /* 0x000fe400078e33ff */
[----:B------:R-:W-:Y:S02]  /*2bf0*/  SHF.L.W.U32.HI R2, R2, 0x2, R3 ;  /* 0x0000000202027819 */ /* 0x000fe40000010e03 */
[----:B------:R-:W-:Y:S02]  /*2c00*/  LOP3.LUT R6, RZ, R7, RZ, 0x33, !PT ;  /* 0x00000007ff067212 */ /* 0x000fe400078e33ff */
[----:B------:R-:W-:Y:S02]  /*2c10*/  IADD3.X R4, P0, PT, RZ, R0, RZ, P0, !PT ;  /* 0x00000000ff047210 */ /* 0x000fe4000071e4ff */
[----:B------:R-:W-:Y:S02]  /*2c20*/  LOP3.LUT R0, RZ, R2, RZ, 0x33, !PT ;  /* 0x00000002ff007212 */ /* 0x000fe400078e33ff */
[----:B------:R-:W-:-:S02]  /*2c30*/  IADD3.X R6, P1, PT, RZ, R6, RZ, P0, !PT ;  /* 0x00000006ff067210 */ /* 0x000fc4000073e4ff */
[----:B------:R-:W-:-:S03]  /*2c40*/  ISETP.GT.U32.AND P2, PT, R7, -0x1, PT ;  /* 0xffffffff0700780c */ /* 0x000fc60003f44070 */
[----:B------:R-:W-:Y:S01]  /*2c50*/  IMAD.X R9, RZ, RZ, R0, P1 ;  /* 0x000000ffff097224 */ /* 0x000fe200008e0600 */
[----:B------:R-:W-:-:S04]  /*2c60*/  ISETP.GT.AND.EX P0, PT, R2, -0x1, PT, P2 ;  /* 0xffffffff0200780c */ /* 0x000fc80003f04320 */
[----:B------:R-:W-:Y:S02]  /*2c70*/  SEL R13, R2, R9, P0 ;  /* 0x00000009020d7207 */ /* 0x000fe40000000000 */
[----:B------:R-:W-:Y:S02]  /*2c80*/  SEL R11, R7, R6, P0 ;  /* 0x00000006070b7207 */ /* 0x000fe40000000000 */
[----:B------:R-:W-:Y:S02]  /*2c90*/  ISETP.NE.U32.AND P1, PT, R13, RZ, PT ;  /* 0x000000ff0d00720c */ /* 0x000fe40003f25070 */
[----:B------:R-:W-:Y:S02]  /*2ca0*/  SEL R9, R15, R4, P0 ;  /* 0x000000040f097207 */ /* 0x000fe40000000000 */
[----:B------:R-:W-:Y:S01]  /*2cb0*/  SEL R6, R11, R13, !P1 ;  /* 0x0000000d0b067207 */ /* 0x000fe20004800000 */
[----:B------:R-:W-:-:S05]  /*2cc0*/  @!P0 IMAD.MOV R8, RZ, RZ, -R8 ;  /* 0x000000ffff088224 */ /* 0x000fca00078e0a08 */
[----:B------:R-:W1:Y:S02]  /*2cd0*/  FLO.U32 R6, R6 ;  /* 0x0000000600067300 */ /* 0x000e6400000e0000 */
[C---:B-1----:R-:W-:Y:S02]  /*2ce0*/  IADD3 R7, PT, PT, -R6.reuse, 0x1f, RZ ;  /* 0x0000001f06077810 */ /* 0x042fe40007ffe1ff */
[----:B------:R-:W-:-:S03]  /*2cf0*/  IADD3 R0, PT, PT, -R6, 0x3f, RZ ;  /* 0x0000003f06007810 */ /* 0x000fc60007ffe1ff */
[----:B------:R-:W-:-:S05]  /*2d00*/  @P1 IMAD.MOV R0, RZ, RZ, R7 ;  /* 0x000000ffff001224 */ /* 0x000fca00078e0207 */
[----:B------:R-:W-:-:S13]  /*2d10*/  ISETP.NE.AND P1, PT, R0, RZ, PT ;  /* 0x000000ff0000720c */ /* 0x000fda0003f25270 */
[----:B0-----:R-:W-:Y:S05]  /*2d20*/  @!P1 BRA `(.L_x_72) ;  /* 0x0000000000289947 */ /* 0x001fea0003800000 */
[----:B------:R-:W-:Y:S02]  /*2d30*/  LOP3.LUT R4, R0, 0x3f, RZ, 0xc0, !PT ;  /* 0x0000003f00047812 */ /* 0x000fe400078ec0ff */
[--C-:B------:R-:W-:Y:S02]  /*2d40*/  SHF.R.U64 R7, R8, 0x1, R9.reuse ;  /* 0x0000000108077819 */ /* 0x100fe40000001209 */
[----:B------:R-:W-:Y:S02]  /*2d50*/  SHF.R.U32.HI R9, RZ, 0x1, R9 ;  /* 0x00000001ff097819 */ /* 0x000fe40000011609 */
[----:B------:R-:W-:Y:S02]  /*2d60*/  LOP3.LUT R6, R0, 0x3f, RZ, 0xc, !PT ;  /* 0x0000003f00067812 */ /* 0x000fe400078e0cff */
[CC--:B------:R-:W-:Y:S02]  /*2d70*/  SHF.L.U64.HI R13, R11.reuse, R4.reuse, R13 ;  /* 0x000000040b0d7219 */ /* 0x0c0fe4000001020d */
[----:B------:R-:W-:-:S02]  /*2d80*/  SHF.L.U32 R11, R11, R4, RZ ;  /* 0x000000040b0b7219 */ /* 0x000fc400000006ff */
[-CC-:B------:R-:W-:Y:S02]  /*2d90*/  SHF.R.U64 R4, R7, R6.reuse, R9.reuse ;  /* 0x0000000607047219 */ /* 0x180fe40000001209 */
[----:B------:R-:W-:Y:S02]  /*2da0*/  SHF.R.U32.HI R6, RZ, R6, R9 ;  /* 0x00000006ff067219 */ /* 0x000fe40000011609 */
[----:B------:R-:W-:Y:S02]  /*2db0*/  LOP3.LUT R11, R11, R4, RZ, 0xfc, !PT ;  /* 0x000000040b0b7212 */ /* 0x000fe400078efcff */
[----:B------:R-:W-:-:S07]  /*2dc0*/  LOP3.LUT R13, R13, R6, RZ, 0xfc, !PT ;  /* 0x000000060d0d7212 */ /* 0x000fce00078efcff */
.L_x_72:
[----:B------:R-:W-:Y:S05]  /*2dd0*/  BSYNC.RECONVERGENT B2 ;  /* 0x0000000000027941 */ /* 0x000fea0003800200 */
.L_x_71:
[----:B------:R-:W-:-:S04]  /*2de0*/  IMAD.WIDE.U32 R8, R11, 0x2168c235, RZ ;  /* 0x2168c2350b087825 */ /* 0x000fc800078e00ff */
[----:B------:R-:W-:Y:S01]  /*2df0*/  IMAD.MOV.U32 R6, RZ, RZ, R9 ;  /* 0x000000ffff067224 */ /* 0x000fe200078e0009 */
[----:B------:R-:W-:Y:S01]  /*2e00*/  IADD3 RZ, P1, PT, R8, R8, RZ ;  /* 0x0000000808ff7210 */ /* 0x000fe20007f3e0ff */
[----:B------:R-:W-:Y:S02]  /*2e10*/  IMAD.MOV.U32 R7, RZ, RZ, RZ ;  /* 0x000000ffff077224 */ /* 0x000fe400078e00ff */
[----:B------:R-:W-:-:S04]  /*2e20*/  IMAD.HI.U32 R4, R13, -0x36f0255e, RZ ;  /* 0xc90fdaa20d047827 */ /* 0x000fc800078e00ff */
[----:B------:R-:W-:-:S04]  /*2e30*/  IMAD.WIDE.U32 R6, R11, -0x36f0255e, R6 ;  /* 0xc90fdaa20b067825 */ /* 0x000fc800078e0006 */
[----:B------:R-:W-:-:S04]  /*2e40*/  IMAD.WIDE.U32 R6, P2, R13, 0x2168c235, R6 ;  /* 0x2168c2350d067825 */ /* 0x000fc80007840006 */
[----:B------:R-:W-:Y:S01]  /*2e50*/  IMAD R13, R13, -0x36f0255e, RZ ;  /* 0xc90fdaa20d0d7824 */ /* 0x000fe200078e02ff */
[----:B------:R-:W-:Y:S01]  /*2e60*/  IADD3.X RZ, P1, PT, R6, R6, RZ, P1, !PT ;  /* 0x0000000606ff7210 */ /* 0x000fe20000f3e4ff */
[----:B------:R-:W-:-:S03]  /*2e70*/  IMAD.X R4, RZ, RZ, R4, P2 ;  /* 0x000000ffff047224 */ /* 0x000fc600010e0604 */
[----:B------:R-:W-:-:S04]  /*2e80*/  IADD3 R7, P2, PT, R13, R7, RZ ;  /* 0x000000070d077210 */ /* 0x000fc80007f5e0ff */
[C---:B------:R-:W-:Y:S01]  /*2e90*/  ISETP.GT.U32.AND P3, PT, R7.reuse, RZ, PT ;  /* 0x000000ff0700720c */ /* 0x040fe20003f64070 */
[----:B------:R-:W-:Y:S01]  /*2ea0*/  IMAD.X R4, RZ, RZ, R4, P2 ;  /* 0x000000ffff047224 */ /* 0x000fe200010e0604 */
[----:B------:R-:W-:-:S04]  /*2eb0*/  IADD3.X R6, P2, PT, R7, R7, RZ, P1, !PT ;  /* 0x0000000707067210 */ /* 0x000fc80000f5e4ff */
[C---:B------:R-:W-:Y:S01]  /*2ec0*/  ISETP.GT.AND.EX P1, PT, R4.reuse, RZ, PT, P3 ;  /* 0x000000ff0400720c */ /* 0x040fe20003f24330 */
[----:B------:R-:W-:-:S03]  /*2ed0*/  IMAD.X R9, R4, 0x1, R4, P2 ;  /* 0x0000000104097824 */ /* 0x000fc600010e0604 */
[----:B------:R-:W-:Y:S02]  /*2ee0*/  SEL R6, R6, R7, P1 ;  /* 0x0000000706067207 */ /* 0x000fe40000800000 */
[----:B------:R-:W-:Y:S02]  /*2ef0*/  SEL R7, R9, R4, P1 ;  /* 0x0000000409077207 */ /* 0x000fe40000800000 */
[----:B------:R-:W-:Y:S02]  /*2f00*/  IADD3 R4, P2, PT, R6, 0x1, RZ ;  /* 0x0000000106047810 */ /* 0x000fe40007f5e0ff */
[----:B------:R-:W-:Y:S02]  /*2f10*/  SEL R9, RZ, 0xffffffff, !P1 ;  /* 0xffffffffff097807 */ /* 0x000fe40004800000 */
[----:B------:R-:W-:Y:S01]  /*2f20*/  LOP3.LUT P1, R25, R25, 0x80000000, RZ, 0xc0, !PT ;  /* 0x8000000019197812 */ /* 0x000fe2000782c0ff */
[----:B------:R-:W-:Y:S02]  /*2f30*/  IMAD.X R7, RZ, RZ, R7, P2 ;  /* 0x000000ffff077224 */ /* 0x000fe400010e0607 */
[----:B------:R-:W-:Y:S01]  /*2f40*/  IMAD.IADD R0, R9, 0x1, -R0 ;  /* 0x0000000109007824 */ /* 0x000fe200078e0a00 */
[----:B------:R-:W-:-:S02]  /*2f50*/  SHF.R.U32.HI R9, RZ, 0x1e, R3 ;  /* 0x0000001eff097819 */ /* 0x000fc40000011603 */
[----:B------:R-:W-:Y:S01]  /*2f60*/  SHF.R.U64 R4, R4, 0xa, R7 ;  /* 0x0000000a04047819 */ /* 0x000fe20000001207 */
[----:B------:R-:W-:Y:S01]  /*2f70*/  IMAD.SHL.U32 R0, R0, 0x100000, RZ ;  /* 0x0010000000007824 */ /* 0x000fe200078e00ff */
[----:B------:R-:W-:Y:S02]  /*2f80*/  LEA.HI R2, R2, R9, RZ, 0x1 ;  /* 0x0000000902027211 */ /* 0x000fe400078f08ff */
[----:B------:R-:W-:Y:S02]  /*2f90*/  IADD3 R4, P2, PT, R4, 0x1, RZ ;  /* 0x0000000104047810 */ /* 0x000fe40007f5e0ff */
[----:B------:R-:W-:Y:S01]  /*2fa0*/  @!P0 LOP3.LUT R25, R25, 0x80000000, RZ, 0x3c, !PT ;  /* 0x8000000019198812 */ /* 0x000fe200078e3cff */
[----:B------:R-:W-:Y:S01]  /*2fb0*/  @P1 IMAD.MOV R2, RZ, RZ, -R2 ;  /* 0x000000ffff021224 */ /* 0x000fe200078e0a02 */
[----:B------:R-:W-:-:S04]  /*2fc0*/  LEA.HI.X R7, R7, RZ, RZ, 0x16, P2 ;  /* 0x000000ff07077211 */ /* 0x000fc800010fb4ff */
[--C-:B------:R-:W-:Y:S02]  /*2fd0*/  SHF.R.U64 R4, R4, 0x1, R7.reuse ;  /* 0x0000000104047819 */ /* 0x100fe40000001207 */
[----:B------:R-:W-:Y:S02]  /*2fe0*/  SHF.R.U32.HI R3, RZ, 0x1, R7 ;  /* 0x00000001ff037819 */ /* 0x000fe40000011607 */
[----:B------:R-:W-:-:S04]  /*2ff0*/  IADD3 R24, P2, P3, RZ, RZ, R4 ;  /* 0x000000ffff187210 */ /* 0x000fc80007b5e004 */
[----:B------:R-:W-:-:S04]  /*3000*/  IADD3.X R0, PT, PT, R0, 0x3fe00000, R3, P2, P3 ;  /* 0x3fe0000000007810 */ /* 0x000fc800017e6403 */
[----:B------:R-:W-:-:S07]  /*3010*/  LOP3.LUT R25, R0, R25, RZ, 0xfc, !PT ;  /* 0x0000001900197212 */ /* 0x000fce00078efcff */
.L_x_66:
[----:B------:R-:W-:Y:S02]  /*3020*/  IMAD.MOV.U32 R11, RZ, RZ, 0x0 ;  /* 0x00000000ff0b7424 */ /* 0x000fe400078e00ff */
[----:B------:R-:W-:Y:S02]  /*3030*/  IMAD.MOV.U32 R0, RZ, RZ, R2 ;  /* 0x000000ffff007224 */ /* 0x000fe400078e0002 */
[----:B------:R-:W-:Y:S02]  /*3040*/  IMAD.MOV.U32 R2, RZ, RZ, R24 ;  /* 0x000000ffff027224 */ /* 0x000fe400078e0018 */
[----:B------:R-:W-:Y:S01]  /*3050*/  IMAD.MOV.U32 R3, RZ, RZ, R25 ;  /* 0x000000ffff037224 */ /* 0x000fe200078e0019 */
[----:B------:R-:W-:Y:S06]  /*3060*/  RET.REL.NODEC R10 `(_Z21jacobiIterationSharedPdS_S_iiidddS_) ;  /* 0xffffffcc0ae47950 */ /* 0x000fec0003c3ffff */
.L_x_73:
        /* <DEDUP_REMOVED lines=9> */
.L_x_173:


//--------------------- .text._Z21jacobiIterationStreamPdS_S_iiidddS_ii --------------------------
	.section	.text._Z21jacobiIterationStreamPdS_S_iiidddS_ii,"ax",@progbits
	.align	128
        .global         _Z21jacobiIterationStreamPdS_S_iiidddS_ii
        .type           _Z21jacobiIterationStreamPdS_S_iiidddS_ii,@function
        .size           _Z21jacobiIterationStreamPdS_S_iiidddS_ii,(.L_x_175 - _Z21jacobiIterationStreamPdS_S_iiidddS_ii)
        .other          _Z21jacobiIterationStreamPdS_S_iiidddS_ii,@"STO_CUDA_ENTRY STV_DEFAULT"
_Z21jacobiIterationStreamPdS_S_iiidddS_ii:
.text._Z21jacobiIterationStreamPdS_S_iiidddS_ii:
[----:B------:R-:W0:Y:S01]  /*0000*/  LDC R1, c[0x0][0x37c] ;  /* 0x0000df00ff017b82 */ /* 0x000e220000000800 */
[----:B------:R-:W1:Y:S07]  /*0010*/  S2R R3, SR_TID.X ;  /* 0x0000000000037919 */ /* 0x000e6e0000002100 */
[----:B------:R-:W1:Y:S01]  /*0020*/  S2UR UR4, SR_CTAID.X ;  /* 0x00000000000479c3 */ /* 0x000e620000002500 */
[----:B------:R-:W2:Y:S01]  /*0030*/  LDCU UR6, c[0x0][0x3cc] ;  /* 0x00007980ff0677ac */ /* 0x000ea20008000800 */
[----:B0-----:R-:W-:Y:S01]  /*0040*/  VIADD R1, R1, 0xffffffd8 ;  /* 0xffffffd801017836 */ /* 0x001fe20000000000 */
[----:B------:R-:W0:Y:S05]  /*0050*/  S2R R5, SR_TID.Y ;  /* 0x0000000000057919 */ /* 0x000e2a0000002200 */
[----:B------:R-:W1:Y:S08]  /*0060*/  LDC R0, c[0x0][0x360] ;  /* 0x0000d800ff007b82 */ /* 0x000e700000000800 */
[----:B------:R-:W3:Y:S08]  /*0070*/  LDC R7, c[0x0][0x398] ;  /* 0x0000e600ff077b82 */ /* 0x000ef00000000800 */
[----:B------:R-:W0:Y:S08]  /*0080*/  S2UR UR5, SR_CTAID.Y ;  /* 0x00000000000579c3 */ /* 0x000e300000002600 */
[----:B------:R-:W0:Y:S01]  /*0090*/  LDC R4, c[0x0][0x364] ;  /* 0x0000d900ff047b82 */ /* 0x000e220000000800 */
[----:B-1----:R-:W-:-:S02]  /*00a0*/  IMAD R0, R0, UR4, R3 ;  /* 0x0000000400007c24 */ /* 0x002fc4000f8e0203 */
[----:B---3--:R-:W-:-:S05]  /*00b0*/  VIADD R3, R7, 0xffffffff ;  /* 0xffffffff07037836 */ /* 0x008fca0000000000 */
[----:B------:R-:W1:Y:S01]  /*00c0*/  S2UR UR4, SR_CTAID.Z ;  /* 0x00000000000479c3 */ /* 0x000e620000002700 */
[----:B------:R-:W-:-:S04]  /*00d0*/  ISETP.GE.AND P0, PT, R0, R3, PT ;  /* 0x000000030000720c */ /* 0x000fc80003f06270 */
[----:B------:R-:W-:-:S03]  /*00e0*/  ISETP.LT.OR P0, PT, R0, 0x1, P0 ;  /* 0x000000010000780c */ /* 0x000fc60000701670 */
[----:B------:R-:W1:Y:S01]  /*00f0*/  LDC R6, c[0x0][0x3c8] ;  /* 0x0000f200ff067b82 */ /* 0x000e620000000800 */
[----:B0-----:R-:W-:-:S05]  /*0100*/  IMAD R4, R4, UR5, R5 ;  /* 0x0000000504047c24 */ /* 0x001fca000f8e0205 */
[----:B------:R-:W-:-:S13]  /*0110*/  ISETP.EQ.OR P0, PT, R4, RZ, P0 ;  /* 0x000000ff0400720c */ /* 0x000fda0000702670 */
[----:B------:R-:W0:Y:S01]  /*0120*/  @!P0 LDC R3, c[0x0][0x39c] ;  /* 0x0000e700ff038b82 */ /* 0x000e220000000800 */
[----:B-1----:R-:W-:Y:S01]  /*0130*/  VIADD R5, R6, UR4 ;  /* 0x0000000406057c36 */ /* 0x002fe20008000000 */
[----:B------:R-:W1:Y:S01]  /*0140*/  LDCU.64 UR4, c[0x0][0x358] ;  /* 0x00006b00ff0477ac */ /* 0x000e620008000a00 */
[----:B0-----:R-:W-:-:S05]  /*0150*/  @!P0 VIADD R3, R3, 0xffffffff ;  /* 0xffffffff03038836 */ /* 0x001fca0000000000 */
[----:B------:R-:W-:-:S04]  /*0160*/  ISETP.LT.AND P0, PT, R4, R3, !P0 ;  /* 0x000000030400720c */ /* 0x000fc80004701270 */
[----:B------:R-:W-:-:S13]  /*0170*/  ISETP.LT.OR P0, PT, R5, 0x1, !P0 ;  /* 0x000000010500780c */ /* 0x000fda0004701670 */
[----:B------:R-:W0:Y:S02]  /*0180*/  @!P0 LDC R2, c[0x0][0x3a0] ;  /* 0x0000e800ff028b82 */ /* 0x000e240000000800 */
[----:B0-----:R-:W-:-:S05]  /*0190*/  @!P0 VIADD R2, R2, 0xffffffff ;  /* 0xffffffff02028836 */ /* 0x001fca0000000000 */
[----:B------:R-:W-:-:S04]  /*01a0*/  ISETP.LT.AND P0, PT, R5, R2, !P0 ;  /* 0x000000020500720c */ /* 0x000fc80004701270 */
[----:B------:R-:W-:-:S04]  /*01b0*/  ISETP.LT.OR P0, PT, R5, R6, !P0 ;  /* 0x000000060500720c */ /* 0x000fc80004701670 */
[----:B--2---:R-:W-:-:S13]  /*01c0*/  ISETP.GE.OR P0, PT, R5, UR6, P0 ;  /* 0x0000000605007c0c */ /* 0x004fda0008706670 */
[----:B-1----:R-:W-:Y:S05]  /*01d0*/  @P0 BRA `(.L_x_74) ;  /* 0x0000000c00000947 */ /* 0x002fea0003800000 */
[----:B------:R-:W0:Y:S01]  /*01e0*/  LDCU UR7, c[0x0][0x39c] ;  /* 0x00007380ff0777ac */ /* 0x000e220008000800 */
[----:B------:R-:W1:Y:S08]  /*01f0*/  LDC.64 R24, c[0x0][0x380] ;  /* 0x0000e000ff187b82 */ /* 0x000e700000000a00 */
[----:B------:R-:W2:Y:S01]  /*0200*/  LDC.64 R18, c[0x0][0x3a8] ;  /* 0x0000ea00ff127b82 */ /* 0x000ea20000000a00 */
[----:B0-----:R-:W-:-:S04]  /*0210*/  IMAD R4, R5, UR7, R4 ;  /* 0x0000000705047c24 */ /* 0x001fc8000f8e0204 */
[----:B------:R-:W-:-:S04]  /*0220*/  IMAD R0, R4, R7, R0 ;  /* 0x0000000704007224 */ /* 0x000fc800078e0200 */
[----:B-1----:R-:W-:-:S05]  /*0230*/  IMAD.WIDE R8, R0, 0x8, R24 ;  /* 0x0000000800087825 */ /* 0x002fca00078e0218 */
[----:B------:R-:W3:Y:S04]  /*0240*/  LDG.E.64 R4, desc[UR4][R8.64+-0x8] ;  /* 0xfffff80408047981 */ /* 0x000ee8000c1e1b00 */
[----:B------:R-:W3:Y:S01]  /*0250*/  LDG.E.64 R2, desc[UR4][R8.64+0x8] ;  /* 0x0000080408027981 */ /* 0x000ee2000c1e1b00 */
[----:B------:R-:W-:Y:S02]  /*0260*/  IMAD R21, R7, UR7, RZ ;  /* 0x0000000707157c24 */ /* 0x000fe4000f8e02ff */
[C---:B------:R-:W-:Y:S01]  /*0270*/  IMAD.IADD R27, R0.reuse, 0x1, -R7 ;  /* 0x00000001001b7824 */ /* 0x040fe200078e0a07 */
[----:B--2---:R-:W-:Y:S01]  /*0280*/  DMUL R18, R18, R18 ;  /* 0x0000001212127228 */ /* 0x004fe20000000000 */
[----:B------:R-:W-:Y:S01]  /*0290*/  IMAD.IADD R11, R0, 0x1, -R21 ;  /* 0x00000001000b7824 */ /* 0x000fe200078e0a15 */
[----:B------:R0:W5:Y:S01]  /*02a0*/  LDG.E.64 R28, desc[UR4][R8.64] ;  /* 0x00000004081c7981 */ /* 0x000162000c1e1b00 */
[----:B------:R-:W-:-:S04]  /*02b0*/  IMAD.WIDE R26, R27, 0x8, R24 ;  /* 0x000000081b1a7825 */ /* 0x000fc800078e0218 */
[----:B------:R-:W-:Y:S02]  /*02c0*/  IMAD.WIDE R24, R11, 0x8, R24 ;  /* 0x000000080b187825 */ /* 0x000fe400078e0218 */
[----:B------:R-:W5:Y:S02]  /*02d0*/  LDG.E.64 R26, desc[UR4][R26.64] ;  /* 0x000000041a1a7981 */ /* 0x000f64000c1e1b00 */
[--C-:B------:R-:W-:Y:S02]  /*02e0*/  IMAD.WIDE R22, R7, 0x8, R8.reuse ;  /* 0x0000000807167825 */ /* 0x100fe400078e0208 */
[----:B------:R-:W5:Y:S02]  /*02f0*/  LDG.E.64 R24, desc[UR4][R24.64] ;  /* 0x0000000418187981 */ /* 0x000f64000c1e1b00 */
[----:B------:R-:W-:Y:S02]  /*0300*/  IMAD.WIDE R20, R21, 0x8, R8 ;  /* 0x0000000815147825 */ /* 0x000fe400078e0208 */
[----:B------:R-:W5:Y:S04]  /*0310*/  LDG.E.64 R22, desc[UR4][R22.64] ;  /* 0x0000000416167981 */ /* 0x000f68000c1e1b00 */
[----:B------:R-:W5:Y:S01]  /*0320*/  LDG.E.64 R20, desc[UR4][R20.64] ;  /* 0x0000000414147981 */ /* 0x000f62000c1e1b00 */
[----:B------:R-:W1:Y:S01]  /*0330*/  MUFU.RCP64H R7, R19 ;  /* 0x0000001300077308 */ /* 0x000e620000001800 */
[----:B------:R-:W-:-:S06]  /*0340*/  IMAD.MOV.U32 R6, RZ, RZ, 0x1 ;  /* 0x00000001ff067424 */ /* 0x000fcc00078e00ff */
[----:B-1----:R-:W-:-:S08]  /*0350*/  DFMA R10, -R18, R6, 1 ;  /* 0x3ff00000120a742b */ /* 0x002fd00000000106 */
[----:B------:R-:W-:-:S08]  /*0360*/  DFMA R10, R10, R10, R10 ;  /* 0x0000000a0a0a722b */ /* 0x000fd0000000000a */
[----:B------:R-:W-:-:S08]  /*0370*/  DFMA R6, R6, R10, R6 ;  /* 0x0000000a0606722b */ /* 0x000fd00000000006 */
[----:B0-----:R-:W-:-:S08]  /*0380*/  DFMA R8, -R18, R6, 1 ;  /* 0x3ff000001208742b */ /* 0x001fd00000000106 */
[----:B------:R-:W-:Y:S01]  /*0390*/  DFMA R8, R6, R8, R6 ;  /* 0x000000080608722b */ /* 0x000fe20000000006 */
[----:B------:R-:W-:Y:S01]  /*03a0*/  BSSY.RECONVERGENT B0, `(.L_x_75) ;  /* 0x000000f000007945 */ /* 0x000fe20003800200 */
[----:B---3--:R-:W-:-:S08]  /*03b0*/  DADD R10, R4, R2 ;  /* 0x00000000040a7229 */ /* 0x008fd00000000002 */
[----:B------:R-:W-:-:S08]  /*03c0*/  DMUL R2, R10, R8 ;  /* 0x000000080a027228 */ /* 0x000fd00000000000 */
[----:B------:R-:W-:-:S08]  /*03d0*/  DFMA R4, -R18, R2, R10 ;  /* 0x000000021204722b */ /* 0x000fd0000000010a */
[----:B------:R-:W-:Y:S01]  /*03e0*/  DFMA R2, R8, R4, R2 ;  /* 0x000000040802722b */ /* 0x000fe20000000002 */
[----:B------:R-:W-:-:S09]  /*03f0*/  FSETP.GEU.AND P1, PT, |R11|, 6.5827683646048100446e-37, PT ;  /* 0x036000000b00780b */ /* 0x000fd20003f2e200 */
[----:B------:R-:W-:-:S05]  /*0400*/  FFMA R4, RZ, R19, R3 ;  /* 0x00000013ff047223 */ /* 0x000fca0000000003 */
[----:B------:R-:W-:-:S13]  /*0410*/  FSETP.GT.AND P0, PT, |R4|, 1.469367938527859385e-39, PT ;  /* 0x001000000400780b */ /* 0x000fda0003f04200 */
[----:B------:R-:W-:Y:S05]  /*0420*/  @P0 BRA P1, `(.L_x_76) ;  /* 0x0000000000180947 */ /* 0x000fea0000800000 */
[----:B------:R-:W-:Y:S01]  /*0430*/  IMAD.MOV.U32 R12, RZ, RZ, R18 ;  /* 0x000000ffff0c7224 */ /* 0x000fe200078e0012 */
[----:B------:R-:W-:Y:S01]  /*0440*/  MOV R4, 0x470 ;  /* 0x0000047000047802 */ /* 0x000fe20000000f00 */
[----:B------:R-:W-:-:S07]  /*0450*/  IMAD.MOV.U32 R13, RZ, RZ, R19 ;  /* 0x000000ffff0d7224 */ /* 0x000fce00078e0013 */
[----:B-----5:R-:W-:Y:S05]  /*0460*/  CALL.REL.NOINC `($__internal_2_$__cuda_sm20_div_rn_f64_full) ;  /* 0x00000014006c7944 */ /* 0x020fea0003c00000 */
[----:B------:R-:W-:Y:S02]  /*0470*/  IMAD.MOV.U32 R2, RZ, RZ, R6 ;  /* 0x000000ffff027224 */ /* 0x000fe400078e0006 */
[----:B------:R-:W-:-:S07]  /*0480*/  IMAD.MOV.U32 R3, RZ, RZ, R7 ;  /* 0x000000ffff037224 */ /* 0x000fce00078e0007 */
.L_x_76:
[----:B------:R-:W-:Y:S05]  /*0490*/  BSYNC.RECONVERGENT B0 ;  /* 0x0000000000007941 */ /* 0x000fea0003800200 */
.L_x_75:
[----:B------:R-:W0:Y:S01]  /*04a0*/  LDC.64 R16, c[0x0][0x3b0] ;  /* 0x0000ec00ff107b82 */ /* 0x000e220000000a00 */
[----:B------:R-:W-:Y:S01]  /*04b0*/  IMAD.MOV.U32 R4, RZ, RZ, 0x1 ;  /* 0x00000001ff047424 */ /* 0x000fe200078e00ff */
[----:B-----5:R-:W-:Y:S01]  /*04c0*/  DADD R10, R26, R22 ;  /* 0x000000001a0a7229 */ /* 0x020fe20000000016 */
[----:B------:R-:W-:Y:S09]  /*04d0*/  BSSY.RECONVERGENT B0, `(.L_x_77) ;  /* 0x0000015000007945 */ /* 0x000ff20003800200 */
[----:B------:R-:W-:Y:S01]  /*04e0*/  FSETP.GEU.AND P1, PT, |R11|, 6.5827683646048100446e-37, PT ;  /* 0x036000000b00780b */ /* 0x000fe20003f2e200 */
[----:B0-----:R-:W-:-:S06]  /*04f0*/  DMUL R16, R16, R16 ;  /* 0x0000001010107228 */ /* 0x001fcc0000000000 */
[----:B------:R-:W0:Y:S02]  /*0500*/  MUFU.RCP64H R5, R17 ;  /* 0x0000001100057308 */ /* 0x000e240000001800 */
        /* <DEDUP_REMOVED lines=14> */
[----:B------:R-:W-:Y:S05]  /*05f0*/  CALL.REL.NOINC `($__internal_2_$__cuda_sm20_div_rn_f64_full) ;  /* 0x0000001400087944 */ /* 0x000fea0003c00000 */
[----:B------:R-:W-:Y:S02]  /*0600*/  IMAD.MOV.U32 R4, RZ, RZ, R6 ;  /* 0x000000ffff047224 */ /* 0x000fe400078e0006 */
[----:B------:R-:W-:-:S07]  /*0610*/  IMAD.MOV.U32 R5, RZ, RZ, R7 ;  /* 0x000000ffff057224 */ /* 0x000fce00078e0007 */
.L_x_78:
[----:B------:R-:W-:Y:S05]  /*0620*/  BSYNC.RECONVERGENT B0 ;  /* 0x0000000000007941 */ /* 0x000fea0003800200 */
.L_x_77:
[----:B------:R-:W0:Y:S01]  /*0630*/  LDC.64 R22, c[0x0][0x3b8] ;  /* 0x0000ee00ff167b82 */ /* 0x000e220000000a00 */
[----:B------:R-:W-:Y:S01]  /*0640*/  IMAD.MOV.U32 R6, RZ, RZ, 0x1 ;  /* 0x00000001ff067424 */ /* 0x000fe200078e00ff */
[----:B------:R-:W-:Y:S01]  /*0650*/  DADD R10, R24, R20 ;  /* 0x00000000180a7229 */ /* 0x000fe20000000014 */
[----:B------:R-:W-:Y:S01]  /*0660*/  BSSY.RECONVERGENT B0, `(.L_x_79) ;  /* 0x0000014000007945 */ /* 0x000fe20003800200 */
[----:B------:R-:W-:-:S08]  /*0670*/  DADD R2, R4, R2 ;  /* 0x0000000004027229 */ /* 0x000fd00000000002 */
        /* <DEDUP_REMOVED lines=18> */
.L_x_80:
[----:B------:R-:W-:Y:S05]  /*07a0*/  BSYNC.RECONVERGENT B0 ;  /* 0x0000000000007941 */ /* 0x000fea0003800200 */
.L_x_79:
[----:B------:R-:W0:Y:S02]  /*07b0*/  LDC.64 R4, c[0x0][0x390] ;  /* 0x0000e400ff047b82 */ /* 0x000e240000000a00 */
[----:B0-----:R-:W-:-:S06]  /*07c0*/  IMAD.WIDE R4, R0, 0x8, R4 ;  /* 0x0000000800047825 */ /* 0x001fcc00078e0204 */
[----:B------:R-:W2:Y:S01]  /*07d0*/  LDG.E.64 R4, desc[UR4][R4.64] ;  /* 0x0000000404047981 */ /* 0x000ea2000c1e1b00 */
[----:B------:R-:W0:Y:S01]  /*07e0*/  MUFU.RCP64H R9, R19 ;  /* 0x0000001300097308 */ /* 0x000e220000001800 */
[----:B------:R-:W-:Y:S01]  /*07f0*/  IMAD.MOV.U32 R8, RZ, RZ, 0x1 ;  /* 0x00000001ff087424 */ /* 0x000fe200078e00ff */
[----:B------:R-:W-:-:S05]  /*0800*/  DADD R2, R2, R6 ;  /* 0x0000000002027229 */ /* 0x000fca0000000006 */
        /* <DEDUP_REMOVED lines=9> */
[----:B------:R-:W-:Y:S01]  /*08a0*/  FSETP.GT.AND P0, PT, |R6|, 1.469367938527859385e-39, PT ;  /* 0x001000000600780b */ /* 0x000fe20003f04200 */
[----:B--2---:R-:W-:-:S12]  /*08b0*/  DADD R2, R2, -R4 ;  /* 0x0000000002027229 */ /* 0x004fd80000000804 */
[----:B------:R-:W-:Y:S05]  /*08c0*/  @P0 BRA `(.L_x_81) ;  /* 0x0000000000200947 */ /* 0x000fea0003800000 */
[----:B------:R-:W-:Y:S01]  /*08d0*/  IMAD.MOV.U32 R12, RZ, RZ, R18 ;  /* 0x000000ffff0c7224 */ /* 0x000fe200078e0012 */
[----:B------:R-:W-:Y:S01]  /*08e0*/  MOV R4, 0x930 ;  /* 0x0000093000047802 */ /* 0x000fe20000000f00 */
[----:B------:R-:W-:Y:S02]  /*08f0*/  IMAD.MOV.U32 R13, RZ, RZ, R19 ;  /* 0x000000ffff0d7224 */ /* 0x000fe400078e0013 */
[----:B------:R-:W-:Y:S02]  /*0900*/  IMAD.MOV.U32 R10, RZ, RZ, RZ ;  /* 0x000000ffff0a7224 */ /* 0x000fe400078e00ff */
[----:B------:R-:W-:-:S07]  /*0910*/  IMAD.MOV.U32 R11, RZ, RZ, 0x40000000 ;  /* 0x40000000ff0b7424 */ /* 0x000fce00078e00ff */
[----:B------:R-:W-:Y:S05]  /*0920*/  CALL.REL.NOINC `($__internal_2_$__cuda_sm20_div_rn_f64_full) ;  /* 0x00000010003c7944 */ /* 0x000fea0003c00000 */
[----:B------:R-:W-:Y:S02]  /*0930*/  IMAD.MOV.U32 R20, RZ, RZ, R6 ;  /* 0x000000ffff147224 */ /* 0x000fe400078e0006 */
[----:B------:R-:W-:-:S07]  /*0940*/  IMAD.MOV.U32 R21, RZ, RZ, R7 ;  /* 0x000000ffff157224 */ /* 0x000fce00078e0007 */
.L_x_81:
[----:B------:R-:W0:Y:S01]  /*0950*/  MUFU.RCP64H R5, R17 ;  /* 0x0000001100057308 */ /* 0x000e220000001800 */
[----:B------:R-:W-:-:S06]  /*0960*/  IMAD.MOV.U32 R4, RZ, RZ, 0x1 ;  /* 0x00000001ff047424 */ /* 0x000fcc00078e00ff */
        /* <DEDUP_REMOVED lines=19> */
.L_x_82:
        /* <DEDUP_REMOVED lines=20> */
.L_x_83:
[----:B------:R-:W-:Y:S01]  /*0be0*/  DADD R12, R20, R6 ;  /* 0x00000000140c7229 */ /* 0x000fe20000000006 */
[----:B------:R-:W-:Y:S01]  /*0bf0*/  IMAD.MOV.U32 R4, RZ, RZ, 0x1 ;  /* 0x00000001ff047424 */ /* 0x000fe200078e00ff */
[----:B------:R-:W-:Y:S01]  /*0c00*/  FSETP.GEU.AND P1, PT, |R3|, 6.5827683646048100446e-37, PT ;  /* 0x036000000300780b */ /* 0x000fe20003f2e200 */
[----:B------:R-:W-:Y:S03]  /*0c10*/  BSSY.RECONVERGENT B0, `(.L_x_84) ;  /* 0x0000013000007945 */ /* 0x000fe60003800200 */
        /* <DEDUP_REMOVED lines=18> */
.L_x_85:
[----:B------:R-:W-:Y:S05]  /*0d40*/  BSYNC.RECONVERGENT B0 ;  /* 0x0000000000007941 */ /* 0x000fea0003800200 */
.L_x_84:
        /* <DEDUP_REMOVED lines=9> */
.L_x_74:
[----:B------:R-:W0:Y:S02]  /*0de0*/  LDC R9, c[0x0][0x39c] ;  /* 0x0000e700ff097b82 */ /* 0x000e240000000800 */
[----:B0-----:R-:W-:-:S04]  /*0df0*/  ISETP.GE.AND P0, PT, R4, R9, PT ;  /* 0x000000090400720c */ /* 0x001fc80003f06270 */
[----:B------:R-:W-:-:S04]  /*0e00*/  ISETP.GE.OR P0, PT, R0, R7, P0 ;  /* 0x000000070000720c */ /* 0x000fc80000706670 */
[----:B------:R-:W-:-:S04]  /*0e10*/  ISETP.LT.OR P0, PT, R5, R6, P0 ;  /* 0x000000060500720c */ /* 0x000fc80000701670 */
[----:B------:R-:W-:-:S13]  /*0e20*/  ISETP.GE.OR P0, PT, R5, UR6, P0 ;  /* 0x0000000605007c0c */ /* 0x000fda0008706670 */
[----:B------:R-:W-:Y:S05]  /*0e30*/  @P0 EXIT ;  /* 0x000000000000094d */ /* 0x000fea0003800000 */
[----:B------:R-:W0:Y:S01]  /*0e40*/  LDCU.64 UR8, c[0x0][0x3a8] ;  /* 0x00007500ff0877ac */ /* 0x000e220008000a00 */
[----:B------:R-:W0:Y:S01]  /*0e50*/  I2F.F64 R2, R0 ;  /* 0x0000000000027312 */ /* 0x000e220000201c00 */
[----:B------:R-:W-:Y:S01]  /*0e60*/  IMAD R10, R5, R9, R4 ;  /* 0x00000009050a7224 */ /* 0x000fe200078e0204 */
[----:B------:R-:W-:Y:S03]  /*0e70*/  BSSY.RECONVERGENT B0, `(.L_x_86) ;  /* 0x0000021000007945 */ /* 0x000fe60003800200 */
[----:B------:R-:W-:-:S03]  /*0e80*/  IMAD R10, R10, R7, R0 ;  /* 0x000000070a0a7224 */ /* 0x000fc600078e0200 */
[----:B------:R-:W1:Y:S08]  /*0e90*/  I2F.F64.U32 R18, R4 ;  /* 0x0000000400127312 */ /* 0x000e700000201800 */
[----:B------:R-:W2:Y:S01]  /*0ea0*/  I2F.F64 R16, R5 ;  /* 0x0000000500107312 */ /* 0x000ea20000201c00 */
[----:B0-----:R-:W-:Y:S01]  /*0eb0*/  DMUL R2, R2, UR8 ;  /* 0x0000000802027c28 */ /* 0x001fe20008000000 */
[----:B------:R-:W-:Y:S01]  /*0ec0*/  UMOV UR8, 0x54442d18 ;  /* 0x54442d1800087882 */ /* 0x000fe20000000000 */
[----:B------:R-:W-:-:S06]  /*0ed0*/  UMOV UR9, 0x401921fb ;  /* 0x401921fb00097882 */ /* 0x000fcc0000000000 */
[----:B------:R-:W-:Y:S01]  /*0ee0*/  DMUL R20, R2, UR8 ;  /* 0x0000000802147c28 */ /* 0x000fe20008000000 */
[----:B------:R-:W1:Y:S07]  /*0ef0*/  LDCU.128 UR8, c[0x0][0x3b0] ;  /* 0x00007600ff0877ac */ /* 0x000e6e0008000c00 */
[----:B------:R-:W-:Y:S02]  /*0f00*/  DSETP.NEU.AND P0, PT, |R20|, +INF , PT ;  /* 0x7ff000001400742a */ /* 0x000fe40003f0d200 */
[----:B-1----:R-:W-:-:S02]  /*0f10*/  DMUL R18, R18, UR8 ;  /* 0x0000000812127c28 */ /* 0x002fc40008000000 */
[----:B--2---:R-:W-:-:S10]  /*0f20*/  DMUL R16, R16, UR10 ;  /* 0x0000000a10107c28 */ /* 0x004fd40008000000 */
[----:B------:R-:W-:Y:S01]  /*0f30*/  @!P0 IMAD.MOV.U32 R0, RZ, RZ, RZ ;  /* 0x000000ffff008224 */ /* 0x000fe200078e00ff */
[----:B------:R-:W-:Y:S01]  /*0f40*/  @!P0 DMUL R2, RZ, R20 ;  /* 0x00000014ff028228 */ /* 0x000fe20000000000 */
        /* <DEDUP_REMOVED lines=18> */
[----:B------:R-:W-:Y:S05]  /*1070*/  CALL.REL.NOINC `($_Z21jacobiIterationStreamPdS_S_iiidddS_ii$__internal_trig_reduction_slowpathd) ;  /* 0x0000000c00d87944 */ /* 0x000fea0003c00000 */
.L_x_87:
[----:B------:R-:W-:Y:S05]  /*1080*/  BSYNC.RECONVERGENT B0 ;  /* 0x0000000000007941 */ /* 0x000fea0003800200 */
.L_x_86:
        /* <DEDUP_REMOVED lines=10> */
[----:B------:R-:W-:Y:S01]  /*1130*/  UMOV UR8, 0x54442d18 ;  /* 0x54442d1800087882 */ /* 0x000fe20000000000 */
[----:B------:R-:W-:Y:S01]  /*1140*/  IMAD.MOV.U32 R11, RZ, RZ, 0x3da8ff83 ;  /* 0x3da8ff83ff0b7424 */ /* 0x000fe200078e00ff */
[----:B------:R-:W-:Y:S01]  /*1150*/  ISETP.NE.U32.AND P0, PT, R8, 0x1, PT ;  /* 0x000000010800780c */ /* 0x000fe20003f05070 */
[----:B------:R-:W-:Y:S01]  /*1160*/  DMUL R8, R2, R2 ;  /* 0x0000000202087228 */ /* 0x000fe20000000000 */
[----:B------:R-:W-:Y:S01]  /*1170*/  UMOV UR9, 0x401921fb ;  /* 0x401921fb00097882 */ /* 0x000fe20000000000 */
[----:B------:R-:W-:Y:S01]  /*1180*/  BSSY.RECONVERGENT B0, `(.L_x_88) ;  /* 0x000002b000007945 */ /* 0x000fe20003800200 */
[----:B------:R-:W-:-:S02]  /*1190*/  FSEL R26, R26, -8.06006814911005101289e+34, !P0 ;  /* 0xf9785eba1a1a7808 */ /* 0x000fc40004000000 */
[----:B------:R-:W-:-:S06]  /*11a0*/  FSEL R27, -R11, 0.11223486810922622681, !P0 ;  /* 0x3de5db650b1b7808 */ /* 0x000fcc0004000100 */
[----:B--2---:R-:W-:-:S08]  /*11b0*/  DFMA R20, R8, R26, R20 ;  /* 0x0000001a0814722b */ /* 0x004fd00000000014 */
[----:B------:R-:W-:-:S08]  /*11c0*/  DFMA R20, R8, R20, R22 ;  /* 0x000000140814722b */ /* 0x000fd00000000016 */
[----:B---3--:R-:W-:Y:S02]  /*11d0*/  DFMA R12, R8, R20, R12 ;  /* 0x00000014080c722b */ /* 0x008fe4000000000c */
[----:B------:R-:W-:-:S06]  /*11e0*/  DMUL R20, R18, UR8 ;  /* 0x0000000812147c28 */ /* 0x000fcc0008000000 */
[----:B------:R-:W-:Y:S02]  /*11f0*/  DFMA R12, R8, R12, R14 ;  /* 0x0000000c080c722b */ /* 0x000fe4000000000e */
[----:B------:R-:W-:-:S06]  /*1200*/  DSETP.NEU.AND P1, PT, |R20|, +INF , PT ;  /* 0x7ff000001400742a */ /* 0x000fcc0003f2d200 */
[----:B----4-:R-:W-:-:S08]  /*1210*/  DFMA R4, R8, R12, R4 ;  /* 0x0000000c0804722b */ /* 0x010fd00000000004 */
[----:B------:R-:W-:-:S08]  /*1220*/  DFMA R4, R8, R4, R6 ;  /* 0x000000040804722b */ /* 0x000fd00000000006 */
[----:B------:R-:W-:Y:S02]  /*1230*/  DFMA R2, R4, R2, R2 ;  /* 0x000000020402722b */ /* 0x000fe40000000002 */
[----:B------:R-:W-:-:S10]  /*1240*/  DFMA R4, R8, R4, 1 ;  /* 0x3ff000000804742b */ /* 0x000fd40000000004 */
[----:B------:R-:W-:Y:S02]  /*1250*/  FSEL R6, R4, R2, !P0 ;  /* 0x0000000204067208 */ /* 0x000fe40004000000 */
[----:B------:R-:W-:Y:S01]  /*1260*/  FSEL R7, R5, R3, !P0 ;  /* 0x0000000305077208 */ /* 0x000fe20004000000 */
[----:B------:R-:W-:Y:S01]  /*1270*/  @!P1 DMUL R2, RZ, R20 ;  /* 0x00000014ff029228 */ /* 0x000fe20000000000 */
[----:B------:R-:W-:Y:S01]  /*1280*/  LOP3.LUT P0, RZ, R0, 0x2, RZ, 0xc0, !PT ;  /* 0x0000000200ff7812 */ /* 0x000fe2000780c0ff */
[----:B------:R-:W-:-:S03]  /*1290*/  @!P1 IMAD.MOV.U32 R0, RZ, RZ, 0x1 ;  /* 0x00000001ff009424 */ /* 0x000fc600078e00ff */
[----:B------:R-:W-:-:S10]  /*12a0*/  DADD R4, RZ, -R6 ;  /* 0x00000000ff047229 */ /* 0x000fd40000000806 */
        /* <DEDUP_REMOVED lines=22> */
.L_x_91:
[----:B------:R-:W-:Y:S05]  /*1410*/  BSYNC.RECONVERGENT B1 ;  /* 0x0000000000017941 */ /* 0x000fea0003800200 */
.L_x_90:
[----:B------:R-:W-:-:S07]  /*1420*/  VIADD R0, R0, 0x1 ;  /* 0x0000000100007836 */ /* 0x000fce0000000000 */
.L_x_89:
[----:B------:R-:W-:Y:S05]  /*1430*/  BSYNC.RECONVERGENT B0 ;  /* 0x0000000000007941 */ /* 0x000fea0003800200 */
.L_x_88:
        /* <DEDUP_REMOVED lines=14> */
[----:B------:R-:W-:-:S02]  /*1520*/  UMOV UR9, 0x401921fb ;  /* 0x401921fb00097882 */ /* 0x000fc40000000000 */
[----:B------:R-:W-:Y:S02]  /*1530*/  FSEL R26, R26, -8.06006814911005101289e+34, !P0 ;  /* 0xf9785eba1a1a7808 */ /* 0x000fe40004000000 */
        /* <DEDUP_REMOVED lines=12> */
[----:B------:R-:W-:Y:S02]  /*1600*/  FSEL R5, R5, R3, !P0 ;  /* 0x0000000305057208 */ /* 0x000fe40004000000 */
[----:B------:R-:W-:Y:S01]  /*1610*/  LOP3.LUT P0, RZ, R0, 0x2, RZ, 0xc0, !PT ;  /* 0x0000000200ff7812 */ /* 0x000fe2000780c0ff */
[----:B------:R-:W-:-:S03]  /*1620*/  @!P1 IMAD.MOV.U32 R0, RZ, RZ, RZ ;  /* 0x000000ffff009224 */ /* 0x000fc600078e00ff */
[----:B------:R-:W-:-:S10]  /*1630*/  DADD R2, RZ, -R4 ;  /* 0x00000000ff027229 */ /* 0x000fd40000000804 */
        /* <DEDUP_REMOVED lines=23> */
[----:B------:R-:W-:Y:S05]  /*17b0*/  CALL.REL.NOINC `($_Z21jacobiIterationStreamPdS_S_iiidddS_ii$__internal_trig_reduction_slowpathd) ;  /* 0x0000000800087944 */ /* 0x000fea0003c00000 */
[----:B------:R-:W-:Y:S05]  /*17c0*/  BSYNC.RECONVERGENT B0 ;  /* 0x0000000000007941 */ /* 0x000fea0003800200 */
.L_x_92:
        /* <DEDUP_REMOVED lines=9> */
[----:B------:R-:W-:-:S02]  /*1860*/  IMAD.MOV.U32 R24, RZ, RZ, 0x20fd8164 ;  /* 0x20fd8164ff187424 */ /* 0x000fc400078e00ff */
[----:B------:R-:W-:Y:S01]  /*1870*/  IMAD.MOV.U32 R11, RZ, RZ, 0x3da8ff83 ;  /* 0x3da8ff83ff0b7424 */ /* 0x000fe200078e00ff */
[----:B------:R-:W-:Y:S01]  /*1880*/  ISETP.NE.U32.AND P0, PT, R8, 0x1, PT ;  /* 0x000000010800780c */ /* 0x000fe20003f05070 */
[----:B------:R-:W-:-:S03]  /*1890*/  DMUL R8, R2, R2 ;  /* 0x0000000202087228 */ /* 0x000fc60000000000 */
[----:B------:R-:W-:Y:S02]  /*18a0*/  FSEL R24, R24, -8.06006814911005101289e+34, !P0 ;  /* 0xf9785eba18187808 */ /* 0x000fe40004000000 */
[----:B------:R-:W-:-:S06]  /*18b0*/  FSEL R25, -R11, 0.11223486810922622681, !P0 ;  /* 0x3de5db650b197808 */ /* 0x000fcc0004000100 */
[----:B--2---:R-:W-:-:S08]  /*18c0*/  DFMA R4, R8, R24, R4 ;  /* 0x000000180804722b */ /* 0x004fd00000000004 */
[C---:B------:R-:W-:Y:S01]  /*18d0*/  DFMA R4, R8.reuse, R4, R6 ;  /* 0x000000040804722b */ /* 0x040fe20000000006 */
[----:B------:R-:W0:Y:S07]  /*18e0*/  LDC.64 R6, c[0x0][0x388] ;  /* 0x0000e200ff067b82 */ /* 0x000e2e0000000a00 */
[----:B---3--:R-:W-:-:S08]  /*18f0*/  DFMA R4, R8, R4, R12 ;  /* 0x000000040804722b */ /* 0x008fd0000000000c */
[----:B------:R-:W-:-:S08]  /*1900*/  DFMA R4, R8, R4, R14 ;  /* 0x000000040804722b */ /* 0x000fd0000000000e */
[----:B----4-:R-:W-:Y:S01]  /*1910*/  DFMA R4, R8, R4, R20 ;  /* 0x000000040804722b */ /* 0x010fe20000000014 */
[----:B0-----:R-:W-:-:S07]  /*1920*/  IMAD.WIDE R6, R10, 0x8, R6 ;  /* 0x000000080a067825 */ /* 0x001fce00078e0206 */
[----:B------:R-:W-:-:S08]  /*1930*/  DFMA R4, R8, R4, R22 ;  /* 0x000000040804722b */ /* 0x000fd00000000016 */
[----:B------:R-:W-:Y:S02]  /*1940*/  DFMA R2, R4, R2, R2 ;  /* 0x000000020402722b */ /* 0x000fe40000000002 */
[----:B------:R-:W-:Y:S01]  /*1950*/  DFMA R4, R8, R4, 1 ;  /* 0x3ff000000804742b */ /* 0x000fe20000000004 */
[----:B------:R-:W0:Y:S09]  /*1960*/  LDC.64 R8, c[0x0][0x3c0] ;  /* 0x0000f000ff087b82 */ /* 0x000e320000000a00 */
[----:B------:R-:W-:-:S02]  /*1970*/  FSEL R4, R4, R2, !P0 ;  /* 0x0000000204047208 */ /* 0x000fc40004000000 */
[----:B------:R-:W-:Y:S02]  /*1980*/  FSEL R5, R5, R3, !P0 ;  /* 0x0000000305057208 */ /* 0x000fe40004000000 */
[----:B------:R-:W-:-:S04]  /*1990*/  LOP3.LUT P0, RZ, R0, 0x2, RZ, 0xc0, !PT ;  /* 0x0000000200ff7812 */ /* 0x000fc8000780c0ff */
[----:B------:R-:W-:Y:S01]  /*19a0*/  DADD R2, RZ, -R4 ;  /* 0x00000000ff027229 */ /* 0x000fe20000000804 */
[----:B0-----:R-:W-:-:S09]  /*19b0*/  IMAD.WIDE R8, R10, 0x8, R8 ;  /* 0x000000080a087825 */ /* 0x001fd200078e0208 */
[----:B------:R-:W-:Y:S02]  /*19c0*/  FSEL R2, R4, R2, !P0 ;  /* 0x0000000204027208 */ /* 0x000fe40004000000 */
[----:B------:R-:W-:-:S06]  /*19d0*/  FSEL R3, R5, R3, !P0 ;  /* 0x0000000305037208 */ /* 0x000fcc0004000000 */
[----:B------:R-:W-:-:S07]  /*19e0*/  DMUL R18, R18, R2 ;  /* 0x0000000212127228 */ /* 0x000fce0000000000 */
[----:B------:R-:W-:Y:S04]  /*19f0*/  STG.E.64 desc[UR4][R6.64], R18 ;  /* 0x0000001206007986 */ /* 0x000fe8000c101b04 */
[----:B------:R-:W-:Y:S01]  /*1a00*/  STG.E.64 desc[UR4][R8.64], RZ ;  /* 0x000000ff08007986 */ /* 0x000fe2000c101b04 */
[----:B------:R-:W-:Y:S05]  /*1a10*/  EXIT ;  /* 0x000000000000794d */ /* 0x000fea0003800000 */
        .weak           $__internal_2_$__cuda_sm20_div_rn_f64_full
        .type           $__internal_2_$__cuda_sm20_div_rn_f64_full,@function
        .size           $__internal_2_$__cuda_sm20_div_rn_f64_full,($_Z21jacobiIterationStreamPdS_S_iiidddS_ii$__internal_trig_reduction_slowpathd - $__internal_2_$__cuda_sm20_div_rn_f64_full)
$__internal_2_$__cuda_sm20_div_rn_f64_full:
[C---:B------:R-:W-:Y:S01]  /*1a20*/  FSETP.GEU.AND P0, PT, |R13|.reuse, 1.469367938527859385e-39, PT ;  /* 0x001000000d00780b */ /* 0x040fe20003f0e200 */
[----:B------:R-:W-:Y:S01]  /*1a30*/  IMAD.MOV.U32 R8, RZ, RZ, 0x1 ;  /* 0x00000001ff087424 */ /* 0x000fe200078e00ff */
[----:B------:R-:W-:Y:S01]  /*1a40*/  LOP3.LUT R14, R13, 0x800fffff, RZ, 0xc0, !PT ;  /* 0x800fffff0d0e7812 */ /* 0x000fe200078ec0ff */
[----:B------:R-:W-:Y:S01]  /*1a50*/  BSSY.RECONVERGENT B1, `(.L_x_93) ;  /* 0x0000054000017945 */ /* 0x000fe20003800200 */
[C---:B------:R-:W-:Y:S02]  /*1a60*/  FSETP.GEU.AND P2, PT, |R11|.reuse, 1.469367938527859385e-39, PT ;  /* 0x001000000b00780b */ /* 0x040fe40003f4e200 */
        /* <DEDUP_REMOVED lines=9> */
[----:B------:R-:W-:Y:S01]  /*1b00*/  @!P2 ISETP.GE.U32.AND P3, PT, R5, R6, PT ;  /* 0x000000060500a20c */ /* 0x000fe20003f66070 */
[----:B------:R-:W-:Y:S01]  /*1b10*/  IMAD.MOV.U32 R6, RZ, RZ, 0x1ca00000 ;  /* 0x1ca00000ff067424 */ /* 0x000fe200078e00ff */
[----:B------:R-:W-:-:S04]  /*1b20*/  @!P0 LOP3.LUT R34, R15, 0x7ff00000, RZ, 0xc0, !PT ;  /* 0x7ff000000f228812 */ /* 0x000fc800078ec0ff */
[----:B------:R-:W-:-:S04]  /*1b30*/  @!P2 SEL R7, R6, 0x63400000, !P3 ;  /* 0x634000000607a807 */ /* 0x000fc80005800000 */
[----:B------:R-:W-:-:S04]  /*1b40*/  @!P2 LOP3.LUT R7, R7, 0x80000000, R11, 0xf8, !PT ;  /* 0x800000000707a812 */ /* 0x000fc800078ef80b */
[----:B------:R-:W-:Y:S01]  /*1b50*/  @!P2 LOP3.LUT R37, R7, 0x100000, RZ, 0xfc, !PT ;  /* 0x001000000725a812 */ /* 0x000fe200078efcff */
[----:B0-----:R-:W-:Y:S01]  /*1b60*/  DFMA R30, R8, -R14, 1 ;  /* 0x3ff00000081e742b */ /* 0x001fe2000000080e */
[----:B------:R-:W-:-:S07]  /*1b70*/  IMAD.MOV.U32 R7, RZ, RZ, R5 ;  /* 0x000000ffff077224 */ /* 0x000fce00078e0005 */
        /* <DEDUP_REMOVED lines=10> */
[----:B------:R-:W-:-:S05]  /*1c20*/  VIADD R35, R7, 0xffffffff ;  /* 0xffffffff07237836 */ /* 0x000fca0000000000 */
[----:B------:R-:W-:Y:S01]  /*1c30*/  ISETP.GT.U32.AND P0, PT, R35, 0x7feffffe, PT ;  /* 0x7feffffe2300780c */ /* 0x000fe20003f04070 */
[----:B------:R-:W-:Y:S01]  /*1c40*/  VIADD R35, R34, 0xffffffff ;  /* 0xffffffff22237836 */ /* 0x000fe20000000000 */
[----:B------:R-:W-:-:S04]  /*1c50*/  DFMA R36, R32, -R14, R8 ;  /* 0x8000000e2024722b */ /* 0x000fc80000000008 */
[----:B------:R-:W-:-:S04]  /*1c60*/  ISETP.GT.U32.OR P0, PT, R35, 0x7feffffe, P0 ;  /* 0x7feffffe2300780c */ /* 0x000fc80000704470 */
[----:B------:R-:W-:-:S09]  /*1c70*/  DFMA R30, R30, R36, R32 ;  /* 0x000000241e1e722b */ /* 0x000fd20000000020 */
[----:B------:R-:W-:Y:S05]  /*1c80*/  @P0 BRA `(.L_x_94) ;  /* 0x00000000006c0947 */ /* 0x000fea0003800000 */
[----:B------:R-:W-:-:S04]  /*1c90*/  LOP3.LUT R10, R13, 0x7ff00000, RZ, 0xc0, !PT ;  /* 0x7ff000000d0a7812 */ /* 0x000fc800078ec0ff */
[CC--:B------:R-:W-:Y:S02]  /*1ca0*/  VIADDMNMX R7, R5.reuse, -R10.reuse, 0xb9600000, !PT ;  /* 0xb960000005077446 */ /* 0x0c0fe4000780090a */
[----:B------:R-:W-:Y:S01]  /*1cb0*/  ISETP.GE.U32.AND P0, PT, R5, R10, PT ;  /* 0x0000000a0500720c */ /* 0x000fe20003f06070 */
[----:B------:R-:W-:Y:S01]  /*1cc0*/  IMAD.MOV.U32 R10, RZ, RZ, RZ ;  /* 0x000000ffff0a7224 */ /* 0x000fe200078e00ff */
[----:B------:R-:W-:Y:S02]  /*1cd0*/  VIMNMX R7, PT, PT, R7, 0x46a00000, PT ;  /* 0x46a0000007077848 */ /* 0x000fe40003fe0100 */
[----:B------:R-:W-:-:S05]  /*1ce0*/  SEL R6, R6, 0x63400000, !P0 ;  /* 0x6340000006067807 */ /* 0x000fca0004000000 */
[----:B------:R-:W-:-:S04]  /*1cf0*/  IMAD.IADD R6, R7, 0x1, -R6 ;  /* 0x0000000107067824 */ /* 0x000fc800078e0a06 */
        /* <DEDUP_REMOVED lines=12> */
[----:B------:R-:W-:Y:S01]  /*1dc0*/  IMAD.MOV.U32 R8, RZ, RZ, RZ ;  /* 0x000000ffff087224 */ /* 0x000fe200078e00ff */
[----:B------:R-:W-:-:S05]  /*1dd0*/  IADD3 R5, PT, PT, -R6, -0x43300000, RZ ;  /* 0xbcd0000006057810 */ /* 0x000fca0007ffe1ff */
[----:B------:R-:W-:-:S03]  /*1de0*/  DFMA R8, R32, -R8, R30 ;  /* 0x800000082008722b */ /* 0x000fc6000000001e */
[----:B------:R-:W-:-:S07]  /*1df0*/  LOP3.LUT R13, R11, R13, RZ, 0x3c, !PT ;  /* 0x0000000d0b0d7212 */ /* 0x000fce00078e3cff */
[----:B------:R-:W-:-:S04]  /*1e00*/  FSETP.NEU.AND P0, PT, |R9|, R5, PT ;  /* 0x000000050900720b */ /* 0x000fc80003f0d200 */
[----:B------:R-:W-:Y:S02]  /*1e10*/  FSEL R32, R10, R32, !P0 ;  /* 0x000000200a207208 */ /* 0x000fe40004000000 */
[----:B------:R-:W-:Y:S01]  /*1e20*/  FSEL R33, R13, R33, !P0 ;  /* 0x000000210d217208 */ /* 0x000fe20004000000 */
[----:B------:R-:W-:Y:S06]  /*1e30*/  BRA `(.L_x_95) ;  /* 0x0000000000547947 */ /* 0x000fec0003800000 */
.L_x_94:
        /* <DEDUP_REMOVED lines=16> */
.L_x_97:
[----:B------:R-:W-:Y:S01]  /*1f40*/  LOP3.LUT R33, R13, 0x80000, RZ, 0xfc, !PT ;  /* 0x000800000d217812 */ /* 0x000fe200078efcff */
[----:B------:R-:W-:Y:S01]  /*1f50*/  IMAD.MOV.U32 R32, RZ, RZ, R12 ;  /* 0x000000ffff207224 */ /* 0x000fe200078e000c */
[----:B------:R-:W-:Y:S06]  /*1f60*/  BRA `(.L_x_95) ;  /* 0x0000000000087947 */ /* 0x000fec0003800000 */
.L_x_96:
[----:B------:R-:W-:Y:S01]  /*1f70*/  LOP3.LUT R33, R11, 0x80000, RZ, 0xfc, !PT ;  /* 0x000800000b217812 */ /* 0x000fe200078efcff */
[----:B------:R-:W-:-:S07]  /*1f80*/  IMAD.MOV.U32 R32, RZ, RZ, R10 ;  /* 0x000000ffff207224 */ /* 0x000fce00078e000a */
.L_x_95:
[----:B------:R-:W-:Y:S05]  /*1f90*/  BSYNC.RECONVERGENT B1 ;  /* 0x0000000000017941 */ /* 0x000fea0003800200 */
.L_x_93:
[----:B------:R-:W-:Y:S02]  /*1fa0*/  IMAD.MOV.U32 R5, RZ, RZ, 0x0 ;  /* 0x00000000ff057424 */ /* 0x000fe400078e00ff */
[----:B------:R-:W-:Y:S02]  /*1fb0*/  IMAD.MOV.U32 R6, RZ, RZ, R32 ;  /* 0x000000ffff067224 */ /* 0x000fe400078e0020 */
[----:B------:R-:W-:Y:S01]  /*1fc0*/  IMAD.MOV.U32 R7, RZ, RZ, R33 ;  /* 0x000000ffff077224 */ /* 0x000fe200078e0021 */
[----:B------:R-:W-:Y:S06]  /*1fd0*/  RET.REL.NODEC R4 `(_Z21jacobiIterationStreamPdS_S_iiidddS_ii) ;  /* 0xffffffe004087950 */ /* 0x000fec0003c3ffff */
        .type           $_Z21jacobiIterationStreamPdS_S_iiidddS_ii$__internal_trig_reduction_slowpathd,@function
        .size           $_Z21jacobiIterationStreamPdS_S_iiidddS_ii$__internal_trig_reduction_slowpathd,(.L_x_175 - $_Z21jacobiIterationStreamPdS_S_iiidddS_ii$__internal_trig_reduction_slowpathd)
$_Z21jacobiIterationStreamPdS_S_iiidddS_ii$__internal_trig_reduction_slowpathd:
        /* <DEDUP_REMOVED lines=23> */
.L_x_102:
[----:B------:R-:W1:Y:S01]  /*2150*/  LDC.64 R2, c[0x4][RZ] ;  /* 0x01000000ff027b82 */ /* 0x000e620000000a00 */
[----:B0-----:R-:W-:Y:S02]  /*2160*/  R2UR UR8, R6 ;  /* 0x00000000060872ca */ /* 0x001fe400000e0000 */
[----:B------:R-:W-:Y:S01]  /*2170*/  R2UR UR9, R7 ;  /* 0x00000000070972ca */ /* 0x000fe200000e0000 */
[----:B-1----:R-:W-:-:S12]  /*2180*/  IMAD.WIDE R2, R15, 0x8, R2 ;  /* 0x000000080f027825 */ /* 0x002fd800078e0202 */
[----:B------:R-:W2:Y:S01]  /*2190*/  LDG.E.64.CONSTANT R2, desc[UR8][R2.64] ;  /* 0x0000000802027981 */ /* 0x000ea2000c1e9b00 */
        /* <DEDUP_REMOVED lines=19> */
[----:B------:R-:W-:Y:S02]  /*22d0*/  IMAD.X R2, RZ, RZ, R2, P1 ;  /* 0x000000ffff027224 */ /* 0x000fe400008e0602 */
[----:B0-----:R-:W-:Y:S02]  /*22e0*/  IMAD.MOV.U32 R22, RZ, RZ, R3 ;  /* 0x000000ffff167224 */ /* 0x001fe400078e0003 */
[----:B------:R-:W-:-:S06]  /*22f0*/  IMAD.MOV.U32 R23, RZ, RZ, R2 ;  /* 0x000000ffff177224 */ /* 0x000fcc00078e0002 */
[----:B------:R-:W-:Y:S05]  /*2300*/  @P0 BRA `(.L_x_102) ;  /* 0xfffffffc00900947 */ /* 0x000fea000383ffff */
[----:B------:R-:W-:Y:S05]  /*2310*/  BSYNC.RECONVERGENT B3 ;  /* 0x0000000000037941 */ /* 0x000fea0003800200 */
.L_x_101:
[----:B------:R-:W-:-:S07]  /*2320*/  IMAD.MOV.U32 R15, RZ, RZ, R5 ;  /* 0x000000ffff0f7224 */ /* 0x000fce00078e0005 */
.L_x_100:
[----:B------:R-:W-:Y:S05]  /*2330*/  BSYNC.RECONVERGENT B2 ;  /* 0x0000000000027941 */ /* 0x000fea0003800200 */
.L_x_99:
        /* <DEDUP_REMOVED lines=18> */
[----:B----4-:R-:W-:Y:S02]  /*2460*/  @P0 SHF.L.U32 R9, R4, R27, RZ ;  /* 0x0000001b04090219 */ /* 0x010fe400000006ff */
[----:B------:R-:W-:Y:S02]  /*2470*/  @P0 SHF.R.U64 R14, R13, R0, R15 ;  /* 0x000000000d0e0219 */ /* 0x000fe4000000120f */
[----:B------:R-:W-:Y:S01]  /*2480*/  @P0 LOP3.LUT R3, R8, R7, RZ, 0xfc, !PT ;  /* 0x0000000708030212 */ /* 0x000fe200078efcff */
[----:B------:R-:W-:Y:S01]  /*2490*/  IMAD.SHL.U32 R8, R2, 0x4, RZ ;  /* 0x0000000402087824 */ /* 0x000fe200078e00ff */
[----:B------:R-:W-:-:S02]  /*24a0*/  @P0 SHF.L.U64.HI R7, R4, R27, R5 ;  /* 0x0000001b04070219 */ /* 0x000fc40000010205 */
[----:B------:R-:W-:Y:S02]  /*24b0*/  @P0 LOP3.LUT R4, R9, R14, RZ, 0xfc, !PT ;  /* 0x0000000e09040212 */ /* 0x000fe400078efcff */
[----:B------:R-:W-:Y:S02]  /*24c0*/  @P0 SHF.R.U32.HI R0, RZ, R0, R15 ;  /* 0x00000000ff000219 */ /* 0x000fe4000001160f */
        /* <DEDUP_REMOVED lines=25> */
[--C-:B------:R-:W-:Y:S02]  /*2660*/  SHF.R.U64 R7, R8, 0x1, R9.reuse ;  /* 0x0000000108077819 */ /* 0x100fe40000001209 */
[C---:B------:R-:W-:Y:S02]  /*2670*/  LOP3.LUT R3, R0.reuse, 0x3f, RZ, 0xc0, !PT ;  /* 0x0000003f00037812 */ /* 0x040fe400078ec0ff */
        /* <DEDUP_REMOVED lines=8> */
.L_x_104:
[----:B------:R-:W-:Y:S05]  /*2700*/  BSYNC.RECONVERGENT B2 ;  /* 0x0000000000027941 */ /* 0x000fea0003800200 */
.L_x_103:
[----:B------:R-:W-:Y:S01]  /*2710*/  IMAD.WIDE.U32 R8, R13, 0x2168c235, RZ ;  /* 0x2168c2350d087825 */ /* 0x000fe200078e00ff */
[----:B------:R-:W-:-:S03]  /*2720*/  SHF.R.U32.HI R5, RZ, 0x1e, R5 ;  /* 0x0000001eff057819 */ /* 0x000fc60000011605 */
[----:B------:R-:W-:Y:S01]  /*2730*/  IMAD.MOV.U32 R6, RZ, RZ, R9 ;  /* 0x000000ffff067224 */ /* 0x000fe200078e0009 */
[----:B------:R-:W-:Y:S01]  /*2740*/  IADD3 RZ, P1, PT, R8, R8, RZ ;  /* 0x0000000808ff7210 */ /* 0x000fe20007f3e0ff */
[----:B------:R-:W-:Y:S01]  /*2750*/  IMAD.MOV.U32 R7, RZ, RZ, RZ ;  /* 0x000000ffff077224 */ /* 0x000fe200078e00ff */
[----:B------:R-:W-:Y:S01]  /*2760*/  LEA.HI R4, R4, R5, RZ, 0x1 ;  /* 0x0000000504047211 */ /* 0x000fe200078f08ff */
[----:B------:R-:W-:-:S04]  /*2770*/  IMAD.HI.U32 R3, R2, -0x36f0255e, RZ ;  /* 0xc90fdaa202037827 */ /* 0x000fc800078e00ff */
[----:B------:R-:W-:-:S04]  /*2780*/  IMAD.WIDE.U32 R6, R13, -0x36f0255e, R6 ;  /* 0xc90fdaa20d067825 */ /* 0x000fc800078e0006 */
[C---:B------:R-:W-:Y:S02]  /*2790*/  IMAD R9, R2.reuse, -0x36f0255e, RZ ;  /* 0xc90fdaa202097824 */ /* 0x040fe400078e02ff */
[----:B------:R-:W-:-:S04]  /*27a0*/  IMAD.WIDE.U32 R6, P2, R2, 0x2168c235, R6 ;  /* 0x2168c23502067825 */ /* 0x000fc80007840006 */
[----:B------:R-:W-:Y:S01]  /*27b0*/  IMAD.X R2, RZ, RZ, R3, P2 ;  /* 0x000000ffff027224 */ /* 0x000fe200010e0603 */
[----:B------:R-:W-:Y:S02]  /*27c0*/  IADD3 R3, P2, PT, R9, R7, RZ ;  /* 0x0000000709037210 */ /* 0x000fe40007f5e0ff */
[----:B------:R-:W-:Y:S02]  /*27d0*/  IADD3.X RZ, P1, PT, R6, R6, RZ, P1, !PT ;  /* 0x0000000606ff7210 */ /* 0x000fe40000f3e4ff */
        /* <DEDUP_REMOVED lines=12> */
[----:B------:R-:W-:-:S02]  /*28a0*/  @!P0 LOP3.LUT R21, R21, 0x80000000, RZ, 0x3c, !PT ;  /* 0x8000000015158812 */ /* 0x000fc400078e3cff */
[----:B------:R-:W-:Y:S01]  /*28b0*/  SHF.R.U64 R2, R2, 0xa, R3 ;  /* 0x0000000a02027819 */ /* 0x000fe20000001203 */
[----:B------:R-:W-:-:S03]  /*28c0*/  IMAD.SHL.U32 R0, R0, 0x100000, RZ ;  /* 0x0010000000007824 */ /* 0x000fc600078e00ff */
[----:B------:R-:W-:-:S03]  /*28d0*/  IADD3 R2, P2, PT, R2, 0x1, RZ ;  /* 0x0000000102027810 */ /* 0x000fc60007f5e0ff */
[----:B------:R-:W-:Y:S01]  /*28e0*/  @P1 IMAD.MOV R4, RZ, RZ, -R4 ;  /* 0x000000ffff041224 */ /* 0x000fe200078e0a04 */
[----:B------:R-:W-:-:S04]  /*28f0*/  LEA.HI.X R3, R3, RZ, RZ, 0x16, P2 ;  /* 0x000000ff03037211 */ /* 0x000fc800010fb4ff */
[--C-:B------:R-:W-:Y:S02]  /*2900*/  SHF.R.U64 R2, R2, 0x1, R3.reuse ;  /* 0x0000000102027819 */ /* 0x100fe40000001203 */
[----:B------:R-:W-:Y:S02]  /*2910*/  SHF.R.U32.HI R3, RZ, 0x1, R3 ;  /* 0x00000001ff037819 */ /* 0x000fe40000011603 */
[----:B------:R-:W-:-:S04]  /*2920*/  IADD3 R20, P2, P3, RZ, RZ, R2 ;  /* 0x000000ffff147210 */ /* 0x000fc80007b5e002 */
[----:B------:R-:W-:-:S04]  /*2930*/  IADD3.X R0, PT, PT, R0, 0x3fe00000, R3, P2, P3 ;  /* 0x3fe0000000007810 */ /* 0x000fc800017e6403 */
[----:B------:R-:W-:-:S07]  /*2940*/  LOP3.LUT R21, R0, R21, RZ, 0xfc, !PT ;  /* 0x0000001500157212 */ /* 0x000fce00078efcff */
.L_x_98:
[----:B------:R-:W-:Y:S02]  /*2950*/  IMAD.MOV.U32 R13, RZ, RZ, 0x0 ;  /* 0x00000000ff0d7424 */ /* 0x000fe400078e00ff */
[----:B------:R-:W-:Y:S02]  /*2960*/  IMAD.MOV.U32 R0, RZ, RZ, R4 ;  /* 0x000000ffff007224 */ /* 0x000fe400078e0004 */
[----:B------:R-:W-:Y:S02]  /*2970*/  IMAD.MOV.U32 R2, RZ, RZ, R20 ;  /* 0x000000ffff027224 */ /* 0x000fe400078e0014 */
[----:B------:R-:W-:Y:S01]  /*2980*/  IMAD.MOV.U32 R3, RZ, RZ, R21 ;  /* 0x000000ffff037224 */ /* 0x000fe200078e0015 */
[----:B------:R-:W-:Y:S06]  /*2990*/  RET.REL.NODEC R12 `(_Z21jacobiIterationStreamPdS_S_iiidddS_ii) ;  /* 0xffffffd40c987950 */ /* 0x000fec0003c3ffff */
.L_x_105:
        /* <DEDUP_REMOVED lines=14> */
.L_x_175:


//--------------------- .text._Z15jacobiIterationPdS_S_iiidddS_ --------------------------
	.section	.text._Z15jacobiIterationPdS_S_iiidddS_,"ax",@progbits
	.align	128
        .global         _Z15jacobiIterationPdS_S_iiidddS_
        .type           _Z15jacobiIterationPdS_S_iiidddS_,@function
        .size           _Z15jacobiIterationPdS_S_iiidddS_,(.L_x_177 - _Z15jacobiIterationPdS_S_iiidddS_)
        .other          _Z15jacobiIterationPdS_S_iiidddS_,@"STO_CUDA_ENTRY STV_DEFAULT"
_Z15jacobiIterationPdS_S_iiidddS_:
.text._Z15jacobiIterationPdS_S_iiidddS_:
[----:B------:R-:W0:Y:S01]  /*0000*/  LDC R1, c[0x0][0x37c] ;  /* 0x0000df00ff017b82 */ /* 0x000e220000000800 */
[----:B------:R-:W1:Y:S07]  /*0010*/  S2R R3, SR_TID.X ;  /* 0x0000000000037919 */ /* 0x000e6e0000002100 */
[----:B------:R-:W1:Y:S01]  /*0020*/  S2UR UR4, SR_CTAID.X ;  /* 0x00000000000479c3 */ /* 0x000e620000002500 */
[----:B------:R-:W2:Y:S01]  /*0030*/  LDCU.64 UR6, c[0x0][0x358] ;  /* 0x00006b00ff0677ac */ /* 0x000ea20008000a00 */
        /* <DEDUP_REMOVED lines=8> */
[----:B------:R-:W1:Y:S01]  /*00c0*/  LDC R6, c[0x0][0x3a0] ;  /* 0x0000e800ff067b82 */ /* 0x000e620000000800 */
[----:B------:R-:W-:-:S04]  /*00d0*/  ISETP.GE.AND P0, PT, R0, R3, PT ;  /* 0x000000030000720c */ /* 0x000fc80003f06270 */
[----:B------:R-:W-:-:S03]  /*00e0*/  ISETP.LT.OR P0, PT, R0, 0x1, P0 ;  /* 0x000000010000780c */ /* 0x000fc60000701670 */
[----:B------:R-:W3:Y:S01]  /*00f0*/  S2UR UR4, SR_CTAID.Z ;  /* 0x00000000000479c3 */ /* 0x000ee20000002700 */
[----:B0-----:R-:W-:-:S05]  /*0100*/  IMAD R4, R4, UR5, R5 ;  /* 0x0000000504047c24 */ /* 0x001fca000f8e0205 */
[----:B------:R-:W-:Y:S01]  /*0110*/  ISETP.EQ.OR P0, PT, R4, RZ, P0 ;  /* 0x000000ff0400720c */ /* 0x000fe20000702670 */
[----:B-1----:R-:W-:-:S12]  /*0120*/  VIADD R2, R6, 0xffffffff ;  /* 0xffffffff06027836 */ /* 0x002fd80000000000 */
[----:B------:R-:W0:Y:S02]  /*0130*/  @!P0 LDC R3, c[0x0][0x39c] ;  /* 0x0000e700ff038b82 */ /* 0x000e240000000800 */
[----:B0-----:R-:W-:-:S05]  /*0140*/  @!P0 VIADD R3, R3, 0xffffffff ;  /* 0xffffffff03038836 */ /* 0x001fca0000000000 */
[----:B------:R-:W-:-:S04]  /*0150*/  ISETP.LT.AND P0, PT, R4, R3, !P0 ;  /* 0x000000030400720c */ /* 0x000fc80004701270 */
[----:B---3--:R-:W-:-:S04]  /*0160*/  ISETP.EQ.OR P0, PT, RZ, UR4, !P0 ;  /* 0x00000004ff007c0c */ /* 0x008fc8000c702670 */
[----:B------:R-:W-:-:S13]  /*0170*/  ISETP.LE.OR P0, PT, R2, UR4, P0 ;  /* 0x0000000402007c0c */ /* 0x000fda0008703670 */
[----:B--2---:R-:W-:Y:S05]  /*0180*/  @P0 BRA `(.L_x_106) ;  /* 0x0000000c00000947 */ /* 0x004fea0003800000 */
[----:B------:R-:W0:Y:S08]  /*0190*/  LDC R21, c[0x0][0x39c] ;  /* 0x0000e700ff157b82 */ /* 0x000e300000000800 */
[----:B------:R-:W1:Y:S08]  /*01a0*/  LDC.64 R24, c[0x0][0x380] ;  /* 0x0000e000ff187b82 */ /* 0x000e700000000a00 */
[----:B------:R-:W2:Y:S01]  /*01b0*/  LDC.64 R18, c[0x0][0x3a8] ;  /* 0x0000ea00ff127b82 */ /* 0x000ea20000000a00 */
[----:B0-----:R-:W-:-:S04]  /*01c0*/  IMAD R4, R21, UR4, R4 ;  /* 0x0000000415047c24 */ /* 0x001fc8000f8e0204 */
[----:B------:R-:W-:-:S04]  /*01d0*/  IMAD R0, R4, R7, R0 ;  /* 0x0000000704007224 */ /* 0x000fc800078e0200 */
[----:B-1----:R-:W-:-:S05]  /*01e0*/  IMAD.WIDE R8, R0, 0x8, R24 ;  /* 0x0000000800087825 */ /* 0x002fca00078e0218 */
[----:B------:R-:W3:Y:S04]  /*01f0*/  LDG.E.64 R4, desc[UR6][R8.64+-0x8] ;  /* 0xfffff80608047981 */ /* 0x000ee8000c1e1b00 */
[----:B------:R-:W3:Y:S01]  /*0200*/  LDG.E.64 R2, desc[UR6][R8.64+0x8] ;  /* 0x0000080608027981 */ /* 0x000ee2000c1e1b00 */
[----:B------:R-:W-:Y:S02]  /*0210*/  IMAD R21, R7, R21, RZ ;  /* 0x0000001507157224 */ /* 0x000fe400078e02ff */
        /* <DEDUP_REMOVED lines=31> */
[----:B-----5:R-:W-:Y:S05]  /*0410*/  CALL.REL.NOINC `($__internal_3_$__cuda_sm20_div_rn_f64_full) ;  /* 0x0000001400687944 */ /* 0x020fea0003c00000 */
[----:B------:R-:W-:Y:S02]  /*0420*/  IMAD.MOV.U32 R2, RZ, RZ, R6 ;  /* 0x000000ffff027224 */ /* 0x000fe400078e0006 */
[----:B------:R-:W-:-:S07]  /*0430*/  IMAD.MOV.U32 R3, RZ, RZ, R7 ;  /* 0x000000ffff037224 */ /* 0x000fce00078e0007 */
.L_x_108:
[----:B------:R-:W-:Y:S05]  /*0440*/  BSYNC.RECONVERGENT B0 ;  /* 0x0000000000007941 */ /* 0x000fea0003800200 */
.L_x_107:
        /* <DEDUP_REMOVED lines=21> */
[----:B------:R-:W-:Y:S05]  /*05a0*/  CALL.REL.NOINC `($__internal_3_$__cuda_sm20_div_rn_f64_full) ;  /* 0x0000001400047944 */ /* 0x000fea0003c00000 */
[----:B------:R-:W-:Y:S02]  /*05b0*/  IMAD.MOV.U32 R4, RZ, RZ, R6 ;  /* 0x000000ffff047224 */ /* 0x000fe400078e0006 */
[----:B------:R-:W-:-:S07]  /*05c0*/  IMAD.MOV.U32 R5, RZ, RZ, R7 ;  /* 0x000000ffff057224 */ /* 0x000fce00078e0007 */
.L_x_110:
[----:B------:R-:W-:Y:S05]  /*05d0*/  BSYNC.RECONVERGENT B0 ;  /* 0x0000000000007941 */ /* 0x000fea0003800200 */
.L_x_109:
        /* <DEDUP_REMOVED lines=23> */
.L_x_112:
[----:B------:R-:W-:Y:S05]  /*0750*/  BSYNC.RECONVERGENT B0 ;  /* 0x0000000000007941 */ /* 0x000fea0003800200 */
.L_x_111:
        /* <DEDUP_REMOVED lines=23> */
[----:B------:R-:W-:Y:S05]  /*08d0*/  CALL.REL.NOINC `($__internal_3_$__cuda_sm20_div_rn_f64_full) ;  /* 0x0000001000387944 */ /* 0x000fea0003c00000 */
[----:B------:R-:W-:Y:S02]  /*08e0*/  IMAD.MOV.U32 R20, RZ, RZ, R6 ;  /* 0x000000ffff147224 */ /* 0x000fe400078e0006 */
[----:B------:R-:W-:-:S07]  /*08f0*/  IMAD.MOV.U32 R21, RZ, RZ, R7 ;  /* 0x000000ffff157224 */ /* 0x000fce00078e0007 */
.L_x_113:
        /* <DEDUP_REMOVED lines=21> */
.L_x_114:
        /* <DEDUP_REMOVED lines=20> */
.L_x_115:
        /* <DEDUP_REMOVED lines=22> */
.L_x_117:
[----:B------:R-:W-:Y:S05]  /*0cf0*/  BSYNC.RECONVERGENT B0 ;  /* 0x0000000000007941 */ /* 0x000fea0003800200 */
.L_x_116:
        /* <DEDUP_REMOVED lines=9> */
.L_x_106:
[----:B------:R-:W0:Y:S02]  /*0d90*/  LDC R5, c[0x0][0x39c] ;  /* 0x0000e700ff057b82 */ /* 0x000e240000000800 */
[----:B0-----:R-:W-:-:S04]  /*0da0*/  ISETP.GE.AND P0, PT, R4, R5, PT ;  /* 0x000000050400720c */ /* 0x001fc80003f06270 */
[----:B------:R-:W-:-:S04]  /*0db0*/  ISETP.GE.OR P0, PT, R0, R7, P0 ;  /* 0x000000070000720c */ /* 0x000fc80000706670 */
[----:B------:R-:W-:-:S13]  /*0dc0*/  ISETP.LE.OR P0, PT, R6, UR4, P0 ;  /* 0x0000000406007c0c */ /* 0x000fda0008703670 */
[----:B------:R-:W-:Y:S05]  /*0dd0*/  @P0 EXIT ;  /* 0x000000000000094d */ /* 0x000fea0003800000 */
[----:B------:R-:W0:Y:S01]  /*0de0*/  LDCU.64 UR8, c[0x0][0x3a8] ;  /* 0x00007500ff0877ac */ /* 0x000e220008000a00 */
[----:B------:R-:W0:Y:S01]  /*0df0*/  I2F.F64 R2, R0 ;  /* 0x0000000000027312 */ /* 0x000e220000201c00 */
[----:B------:R-:W-:Y:S01]  /*0e00*/  IMAD R10, R5, UR4, R4 ;  /* 0x00000004050a7c24 */ /* 0x000fe2000f8e0204 */
[----:B------:R-:W-:Y:S03]  /*0e10*/  BSSY.RECONVERGENT B0, `(.L_x_118) ;  /* 0x0000021000007945 */ /* 0x000fe60003800200 */
[----:B------:R-:W-:-:S03]  /*0e20*/  IMAD R10, R10, R7, R0 ;  /* 0x000000070a0a7224 */ /* 0x000fc600078e0200 */
[----:B------:R-:W1:Y:S08]  /*0e30*/  I2F.F64.U32 R18, R4 ;  /* 0x0000000400127312 */ /* 0x000e700000201800 */
[----:B------:R-:W2:Y:S01]  /*0e40*/  I2F.F64.U32 R16, UR4 ;  /* 0x0000000400107d12 */ /* 0x000ea20008201800 */
        /* <DEDUP_REMOVED lines=28> */
[----:B------:R-:W-:Y:S05]  /*1010*/  CALL.REL.NOINC `($_Z15jacobiIterationPdS_S_iiidddS_$__internal_trig_reduction_slowpathd) ;  /* 0x0000000c00d87944 */ /* 0x000fea0003c00000 */
.L_x_119:
[----:B------:R-:W-:Y:S05]  /*1020*/  BSYNC.RECONVERGENT B0 ;  /* 0x0000000000007941 */ /* 0x000fea0003800200 */
.L_x_118:
        /* <DEDUP_REMOVED lines=56> */
.L_x_123:
[----:B------:R-:W-:Y:S05]  /*13b0*/  BSYNC.RECONVERGENT B1 ;  /* 0x0000000000017941 */ /* 0x000fea0003800200 */
.L_x_122:
[----:B------:R-:W-:-:S07]  /*13c0*/  VIADD R0, R0, 0x1 ;  /* 0x0000000100007836 */ /* 0x000fce0000000000 */
.L_x_121:
[----:B------:R-:W-:Y:S05]  /*13d0*/  BSYNC.RECONVERGENT B0 ;  /* 0x0000000000007941 */ /* 0x000fea0003800200 */
.L_x_120:
        /* <DEDUP_REMOVED lines=55> */
[----:B------:R-:W-:Y:S05]  /*1750*/  CALL.REL.NOINC `($_Z15jacobiIterationPdS_S_iiidddS_$__internal_trig_reduction_slowpathd) ;  /* 0x0000000800087944 */ /* 0x000fea0003c00000 */
[----:B------:R-:W-:Y:S05]  /*1760*/  BSYNC.RECONVERGENT B0 ;  /* 0x0000000000007941 */ /* 0x000fea0003800200 */
.L_x_124:
        /* <DEDUP_REMOVED lines=37> */
        .weak           $__internal_3_$__cuda_sm20_div_rn_f64_full
        .type           $__internal_3_$__cuda_sm20_div_rn_f64_full,@function
        .size           $__internal_3_$__cuda_sm20_div_rn_f64_full,($_Z15jacobiIterationPdS_S_iiidddS_$__internal_trig_reduction_slowpathd - $__internal_3_$__cuda_sm20_div_rn_f64_full)
$__internal_3_$__cuda_sm20_div_rn_f64_full:
        /* <DEDUP_REMOVED lines=66> */
.L_x_126:
        /* <DEDUP_REMOVED lines=16> */
.L_x_129:
[----:B------:R-:W-:Y:S01]  /*1ee0*/  LOP3.LUT R33, R13, 0x80000, RZ, 0xfc, !PT ;  /* 0x000800000d217812 */ /* 0x000fe200078efcff */
[----:B------:R-:W-:Y:S01]  /*1ef0*/  IMAD.MOV.U32 R32, RZ, RZ, R12 ;  /* 0x000000ffff207224 */ /* 0x000fe200078e000c */
[----:B------:R-:W-:Y:S06]  /*1f00*/  BRA `(.L_x_127) ;  /* 0x0000000000087947 */ /* 0x000fec0003800000 */
.L_x_128:
[----:B------:R-:W-:Y:S01]  /*1f10*/  LOP3.LUT R33, R11, 0x80000, RZ, 0xfc, !PT ;  /* 0x000800000b217812 */ /* 0x000fe200078efcff */
[----:B------:R-:W-:-:S07]  /*1f20*/  IMAD.MOV.U32 R32, RZ, RZ, R10 ;  /* 0x000000ffff207224 */ /* 0x000fce00078e000a */
.L_x_127:
[----:B------:R-:W-:Y:S05]  /*1f30*/  BSYNC.RECONVERGENT B1 ;  /* 0x0000000000017941 */ /* 0x000fea0003800200 */
.L_x_125:
[----:B------:R-:W-:Y:S02]  /*1f40*/  IMAD.MOV.U32 R5, RZ, RZ, 0x0 ;  /* 0x00000000ff057424 */ /* 0x000fe400078e00ff */
[----:B------:R-:W-:Y:S02]  /*1f50*/  IMAD.MOV.U32 R6, RZ, RZ, R32 ;  /* 0x000000ffff067224 */ /* 0x000fe400078e0020 */
[----:B------:R-:W-:Y:S01]  /*1f60*/  IMAD.MOV.U32 R7, RZ, RZ, R33 ;  /* 0x000000ffff077224 */ /* 0x000fe200078e0021 */
[----:B------:R-:W-:Y:S06]  /*1f70*/  RET.REL.NODEC R4 `(_Z15jacobiIterationPdS_S_iiidddS_) ;  /* 0xffffffe004207950 */ /* 0x000fec0003c3ffff */
        .type           $_Z15jacobiIterationPdS_S_iiidddS_$__internal_trig_reduction_slowpathd,@function
        .size           $_Z15jacobiIterationPdS_S_iiidddS_$__internal_trig_reduction_slowpathd,(.L_x_177 - $_Z15jacobiIterationPdS_S_iiidddS_$__internal_trig_reduction_slowpathd)
$_Z15jacobiIterationPdS_S_iiidddS_$__internal_trig_reduction_slowpathd:
        /* <DEDUP_REMOVED lines=23> */
.L_x_134:
        /* <DEDUP_REMOVED lines=29> */
.L_x_133:
[----:B------:R-:W-:-:S07]  /*22c0*/  IMAD.MOV.U32 R15, RZ, RZ, R5 ;  /* 0x000000ffff0f7224 */ /* 0x000fce00078e0005 */
.L_x_132:
[----:B------:R-:W-:Y:S05]  /*22d0*/  BSYNC.RECONVERGENT B2 ;  /* 0x0000000000027941 */ /* 0x000fea0003800200 */
.L_x_131:
        /* <DEDUP_REMOVED lines=60> */
.L_x_136:
[----:B------:R-:W-:Y:S05]  /*26a0*/  BSYNC.RECONVERGENT B2 ;  /* 0x0000000000027941 */ /* 0x000fea0003800200 */
.L_x_135:
        /* <DEDUP_REMOVED lines=36> */
.L_x_130:
[----:B------:R-:W-:Y:S02]  /*28f0*/  IMAD.MOV.U32 R13, RZ, RZ, 0x0 ;  /* 0x00000000ff0d7424 */ /* 0x000fe400078e00ff */
[----:B------:R-:W-:Y:S02]  /*2900*/  IMAD.MOV.U32 R0, RZ, RZ, R4 ;  /* 0x000000ffff007224 */ /* 0x000fe400078e0004 */
[----:B------:R-:W-:Y:S02]  /*2910*/  IMAD.MOV.U32 R2, RZ, RZ, R20 ;  /* 0x000000ffff027224 */ /* 0x000fe400078e0014 */
[----:B------:R-:W-:Y:S01]  /*2920*/  IMAD.MOV.U32 R3, RZ, RZ, R21 ;  /* 0x000000ffff037224 */ /* 0x000fe200078e0015 */
[----:B------:R-:W-:Y:S06]  /*2930*/  RET.REL.NODEC R12 `(_Z15jacobiIterationPdS_S_iiidddS_) ;  /* 0xffffffd40cb07950 */ /* 0x000fec0003c3ffff */
.L_x_137:
        /* <DEDUP_REMOVED lines=12> */
.L_x_177:


//--------------------- .text._Z20computeExactSolutionPdiiiddd --------------------------
	.section	.text._Z20computeExactSolutionPdiiiddd,"ax",@progbits
	.align	128
        .global         _Z20computeExactSolutionPdiiiddd
        .type           _Z20computeExactSolutionPdiiiddd,@function
        .size           _Z20computeExactSolutionPdiiiddd,(.L_x_178 - _Z20computeExactSolutionPdiiiddd)
        .other          _Z20computeExactSolutionPdiiiddd,@"STO_CUDA_ENTRY STV_DEFAULT"
_Z20computeExactSolutionPdiiiddd:
.text._Z20computeExactSolutionPdiiiddd:
[----:B------:R-:W0:Y:S01]  /*0000*/  LDC R1, c[0x0][0x37c] ;  /* 0x0000df00ff017b82 */ /* 0x000e220000000800 */
[----:B------:R-:W1:Y:S07]  /*0010*/  S2R R3, SR_TID.Y ;  /* 0x0000000000037919 */ /* 0x000e6e0000002200 */
[----:B------:R-:W2:Y:S01]  /*0020*/  LDC R9, c[0x0][0x360] ;  /* 0x0000d800ff097b82 */ /* 0x000ea20000000800 */
[----:B0-----:R-:W-:Y:S01]  /*0030*/  VIADD R1, R1, 0xffffffd8 ;  /* 0xffffffd801017836 */ /* 0x001fe20000000000 */
[----:B------:R-:W2:Y:S06]  /*0040*/  S2R R2, SR_TID.X ;  /* 0x0000000000027919 */ /* 0x000eac0000002100 */
[----:B------:R-:W1:Y:S08]  /*0050*/  S2UR UR5, SR_CTAID.Y ;  /* 0x00000000000579c3 */ /* 0x000e700000002600 */
[----:B------:R-:W1:Y:S08]  /*0060*/  LDC R0, c[0x0][0x364] ;  /* 0x0000d900ff007b82 */ /* 0x000e700000000800 */
[----:B------:R-:W2:Y:S08]  /*0070*/  S2UR UR4, SR_CTAID.X ;  /* 0x00000000000479c3 */ /* 0x000eb00000002500 */
[----:B------:R-:W0:Y:S08]  /*0080*/  LDC.64 R16, c[0x0][0x388] ;  /* 0x0000e200ff107b82 */ /* 0x000e300000000a00 */
[----:B------:R-:W3:Y:S01]  /*0090*/  S2UR UR6, SR_CTAID.Z ;  /* 0x00000000000679c3 */ /* 0x000ee20000002700 */
[----:B-1----:R-:W-:-:S07]  /*00a0*/  IMAD R0, R0, UR5, R3 ;  /* 0x0000000500007c24 */ /* 0x002fce000f8e0203 */
[----:B------:R-:W3:Y:S01]  /*00b0*/  LDC R4, c[0x0][0x390] ;  /* 0x0000e400ff047b82 */ /* 0x000ee20000000800 */
[----:B--2---:R-:W-:Y:S01]  /*00c0*/  IMAD R9, R9, UR4, R2 ;  /* 0x0000000409097c24 */ /* 0x004fe2000f8e0202 */
[----:B0-----:R-:W-:-:S04]  /*00d0*/  ISETP.GE.AND P0, PT, R0, R17, PT ;  /* 0x000000110000720c */ /* 0x001fc80003f06270 */
[----:B------:R-:W-:-:S04]  /*00e0*/  ISETP.GE.OR P0, PT, R9, R16, P0 ;  /* 0x000000100900720c */ /* 0x000fc80000706670 */
[----:B---3--:R-:W-:-:S13]  /*00f0*/  ISETP.LE.OR P0, PT, R4, UR6, P0 ;  /* 0x0000000604007c0c */ /* 0x008fda0008703670 */
[----:B------:R-:W-:Y:S05]  /*0100*/  @P0 EXIT ;  /* 0x000000000000094d */ /* 0x000fea0003800000 */
[----:B------:R-:W0:Y:S01]  /*0110*/  LDCU.64 UR4, c[0x0][0x398] ;  /* 0x00007300ff0477ac */ /* 0x000e220008000a00 */
[----:B------:R-:W0:Y:S01]  /*0120*/  I2F.F64 R2, R9 ;  /* 0x0000000900027312 */ /* 0x000e220000201c00 */
[----:B------:R-:W-:Y:S01]  /*0130*/  IMAD R17, R17, UR6, R0 ;  /* 0x0000000611117c24 */ /* 0x000fe2000f8e0200 */
[----:B------:R-:W-:Y:S01]  /*0140*/  BSSY.RECONVERGENT B0, `(.L_x_138) ;  /* 0x0000024000007945 */ /* 0x000fe20003800200 */
[----:B------:R-:W1:Y:S02]  /*0150*/  LDCU.128 UR8, c[0x0][0x3a0] ;  /* 0x00007400ff0877ac */ /* 0x000e640008000c00 */
[----:B------:R-:W-:-:S03]  /*0160*/  IMAD R16, R17, R16, R9 ;  /* 0x0000001011107224 */ /* 0x000fc600078e0209 */
[----:B------:R-:W1:Y:S08]  /*0170*/  I2F.F64.U32 R10, R0 ;  /* 0x00000000000a7312 */ /* 0x000e700000201800 */
[----:B------:R-:W2:Y:S01]  /*0180*/  I2F.F64.U32 R6, UR6 ;  /* 0x0000000600067d12 */ /* 0x000ea20008201800 */
[----:B0-----:R-:W-:Y:S01]  /*0190*/  DMUL R2, R2, UR4 ;  /* 0x0000000402027c28 */ /* 0x001fe20008000000 */
[----:B------:R-:W-:Y:S01]  /*01a0*/  UMOV UR4, 0x54442d18 ;  /* 0x54442d1800047882 */ /* 0x000fe20000000000 */
[----:B------:R-:W-:Y:S01]  /*01b0*/  UMOV UR5, 0x401921fb ;  /* 0x401921fb00057882 */ /* 0x000fe20000000000 */
[----:B-1----:R-:W-:-:S05]  /*01c0*/  DMUL R10, R10, UR8 ;  /* 0x000000080a0a7c28 */ /* 0x002fca0008000000 */
[----:B------:R-:W-:Y:S01]  /*01d0*/  DMUL R4, R2, UR4 ;  /* 0x0000000402047c28 */ /* 0x000fe20008000000 */
[----:B------:R-:W0:Y:S01]  /*01e0*/  LDCU.64 UR4, c[0x0][0x358] ;  /* 0x00006b00ff0477ac */ /* 0x000e220008000a00 */
[----:B--2---:R-:W-:-:S06]  /*01f0*/  DMUL R6, R6, UR10 ;  /* 0x0000000a06067c28 */ /* 0x004fcc0008000000 */
[----:B------:R-:W-:-:S14]  /*0200*/  DSETP.NEU.AND P0, PT, |R4|, +INF , PT ;  /* 0x7ff000000400742a */ /* 0x000fdc0003f0d200 */
[----:B------:R-:W-:Y:S01]  /*0210*/  @!P0 DMUL R2, RZ, R4 ;  /* 0x00000004ff028228 */ /* 0x000fe20000000000 */
[----:B------:R-:W-:Y:S01]  /*0220*/  @!P0 IMAD.MOV.U32 R0, RZ, RZ, RZ ;  /* 0x000000ffff008224 */ /* 0x000fe200078e00ff */
[----:B0-----:R-:W-:Y:S09]  /*0230*/  @!P0 BRA `(.L_x_139) ;  /* 0x0000000000508947 */ /* 0x001ff20003800000 */
        /* <DEDUP_REMOVED lines=16> */
[----:B------:R-:W-:Y:S01]  /*0340*/  IMAD.MOV.U32 R17, RZ, RZ, R5 ;  /* 0x000000ffff117224 */ /* 0x000fe200078e0005 */
[----:B------:R-:W-:-:S07]  /*0350*/  MOV R18, 0x370 ;  /* 0x0000037000127802 */ /* 0x000fce0000000f00 */
[----:B------:R-:W-:Y:S05]  /*0360*/  CALL.REL.NOINC `($_Z20computeExactSolutionPdiiiddd$__internal_trig_reduction_slowpathd) ;  /* 0x0000000800747944 */ /* 0x000fea0003c00000 */
[----:B------:R-:W-:-:S07]  /*0370*/  IMAD.MOV.U32 R0, RZ, RZ, R4 ;  /* 0x000000ffff007224 */ /* 0x000fce00078e0004 */
.L_x_139:
[----:B------:R-:W-:Y:S05]  /*0380*/  BSYNC.RECONVERGENT B0 ;  /* 0x0000000000007941 */ /* 0x000fea0003800200 */
.L_x_138:
        /* <DEDUP_REMOVED lines=58> */
.L_x_143:
[----:B------:R-:W-:Y:S05]  /*0730*/  BSYNC.RECONVERGENT B1 ;  /* 0x0000000000017941 */ /* 0x000fea0003800200 */
.L_x_142:
[----:B------:R-:W-:-:S07]  /*0740*/  VIADD R0, R0, 0x1 ;  /* 0x0000000100007836 */ /* 0x000fce0000000000 */
.L_x_141:
[----:B------:R-:W-:Y:S05]  /*0750*/  BSYNC.RECONVERGENT B0 ;  /* 0x0000000000007941 */ /* 0x000fea0003800200 */
.L_x_140:
        /* <DEDUP_REMOVED lines=15> */
[----:B------:R-:W-:Y:S01]  /*0850*/  FSEL R18, R18, -8.06006814911005101289e+34, !P0 ;  /* 0xf9785eba12127808 */ /* 0x000fe20004000000 */
[----:B------:R-:W-:Y:S01]  /*0860*/  DMUL R6, R6, UR6 ;  /* 0x0000000606067c28 */ /* 0x000fe20008000000 */
[----:B------:R-:W-:-:S07]  /*0870*/  FSEL R19, -R17, 0.11223486810922622681, !P0 ;  /* 0x3de5db6511137808 */ /* 0x000fce0004000100 */
[----:B------:R-:W-:Y:S02]  /*0880*/  DSETP.NEU.AND P1, PT, |R6|, +INF , PT ;  /* 0x7ff000000600742a */ /* 0x000fe40003f2d200 */
[----:B--2---:R-:W-:-:S08]  /*0890*/  DFMA R12, R4, R18, R12 ;  /* 0x00000012040c722b */ /* 0x004fd0000000000c */
[----:B------:R-:W-:-:S08]  /*08a0*/  DFMA R12, R4, R12, R14 ;  /* 0x0000000c040c722b */ /* 0x000fd0000000000e */
[----:B---3--:R-:W-:-:S08]  /*08b0*/  DFMA R12, R4, R12, R20 ;  /* 0x0000000c040c722b */ /* 0x008fd00000000014 */
[----:B------:R-:W-:-:S08]  /*08c0*/  DFMA R12, R4, R12, R22 ;  /* 0x0000000c040c722b */ /* 0x000fd00000000016 */
        /* <DEDUP_REMOVED lines=31> */
[----:B------:R-:W-:Y:S01]  /*0ac0*/  IMAD.MOV.U32 R4, RZ, RZ, R6 ;  /* 0x000000ffff047224 */ /* 0x000fe200078e0006 */
[----:B------:R-:W-:Y:S01]  /*0ad0*/  MOV R18, 0xb00 ;  /* 0x00000b0000127802 */ /* 0x000fe20000000f00 */
[----:B------:R-:W-:-:S07]  /*0ae0*/  IMAD.MOV.U32 R17, RZ, RZ, R7 ;  /* 0x000000ffff117224 */ /* 0x000fce00078e0007 */
[----:B------:R-:W-:Y:S05]  /*0af0*/  CALL.REL.NOINC `($_Z20computeExactSolutionPdiiiddd$__internal_trig_reduction_slowpathd) ;  /* 0x0000000000907944 */ /* 0x000fea0003c00000 */
[----:B------:R-:W-:Y:S05]  /*0b00*/  BSYNC.RECONVERGENT B0 ;  /* 0x0000000000007941 */ /* 0x000fea0003800200 */
.L_x_145:
[----:B------:R-:W-:-:S07]  /*0b10*/  IMAD.MOV.U32 R0, RZ, RZ, R4 ;  /* 0x000000ffff007224 */ /* 0x000fce00078e0004 */
.L_x_144:
        /* <DEDUP_REMOVED lines=24> */
[----:B------:R-:W-:-:S10]  /*0ca0*/  DFMA R4, R8, R4, 1 ;  /* 0x3ff000000804742b */ /* 0x000fd40000000004 */
[----:B------:R-:W-:Y:S02]  /*0cb0*/  FSEL R4, R4, R2, !P0 ;  /* 0x0000000204047208 */ /* 0x000fe40004000000 */
[----:B------:R-:W-:Y:S02]  /*0cc0*/  FSEL R5, R5, R3, !P0 ;  /* 0x0000000305057208 */ /* 0x000fe40004000000 */
[----:B------:R-:W-:-:S04]  /*0cd0*/  LOP3.LUT P0, RZ, R0, 0x2, RZ, 0xc0, !PT ;  /* 0x0000000200ff7812 */ /* 0x000fc8000780c0ff */
[----:B------:R-:W-:-:S10]  /*0ce0*/  DADD R2, RZ, -R4 ;  /* 0x00000000ff027229 */ /* 0x000fd40000000804 */
[----:B------:R-:W-:Y:S02]  /*0cf0*/  FSEL R2, R4, R2, !P0 ;  /* 0x0000000204027208 */ /* 0x000fe40004000000 */
[----:B------:R-:W-:-:S06]  /*0d00*/  FSEL R3, R5, R3, !P0 ;  /* 0x0000000305037208 */ /* 0x000fcc0004000000 */
[----:B------:R-:W-:-:S07]  /*0d10*/  DMUL R10, R10, R2 ;  /* 0x000000020a0a7228 */ /* 0x000fce0000000000 */
[----:B------:R-:W-:Y:S01]  /*0d20*/  STG.E.64 desc[UR4][R16.64], R10 ;  /* 0x0000000a10007986 */ /* 0x000fe2000c101b04 */
[----:B------:R-:W-:Y:S05]  /*0d30*/  EXIT ;  /* 0x000000000000794d */ /* 0x000fea0003800000 */
        .type           $_Z20computeExactSolutionPdiiiddd$__internal_trig_reduction_slowpathd,@function
        .size           $_Z20computeExactSolutionPdiiiddd$__internal_trig_reduction_slowpathd,(.L_x_178 - $_Z20computeExactSolutionPdiiiddd$__internal_trig_reduction_slowpathd)
$_Z20computeExactSolutionPdiiiddd$__internal_trig_reduction_slowpathd:
[----:B------:R-:W-:Y:S01]  /*0d40*/  SHF.R.U32.HI R14, RZ, 0x14, R17 ;  /* 0x00000014ff0e7819 */ /* 0x000fe20000011611 */
[----:B------:R-:W-:Y:S02]  /*0d50*/  IMAD.MOV.U32 R0, RZ, RZ, R4 ;  /* 0x000000ffff007224 */ /* 0x000fe400078e0004 */
[----:B------:R-:W-:Y:S01]  /*0d60*/  IMAD.MOV.U32 R2, RZ, RZ, RZ ;  /* 0x000000ffff027224 */ /* 0x000fe200078e00ff */
        /* <DEDUP_REMOVED lines=18> */
[----:B------:R-:W-:Y:S01]  /*0e90*/  IMAD.MOV.U32 R0, RZ, RZ, R4 ;  /* 0x000000ffff007224 */ /* 0x000fe200078e0004 */
[----:B------:R-:W-:Y:S01]  /*0ea0*/  CS2R R8, SRZ ;  /* 0x0000000000087805 */ /* 0x000fe2000001ff00 */
[----:B------:R-:W-:Y:S01]  /*0eb0*/  IMAD.MOV.U32 R20, RZ, RZ, RZ ;  /* 0x000000ffff147224 */ /* 0x000fe200078e00ff */
[----:B------:R-:W-:-:S07]  /*0ec0*/  LOP3.LUT R21, R21, 0x80000000, RZ, 0xfc, !PT ;  /* 0x8000000015157812 */ /* 0x000fce00078efcff */
.L_x_150:
        /* <DEDUP_REMOVED lines=8> */
[C---:B------:R-:W-:Y:S02]  /*0f50*/  IMAD R23, R4.reuse, R21, RZ ;  /* 0x0000001504177224 */ /* 0x040fe400078e02ff */
[----:B------:R-:W-:Y:S02]  /*0f60*/  IMAD R22, R5, R13, RZ ;  /* 0x0000000d05167224 */ /* 0x000fe400078e02ff */
[----:B------:R-:W-:Y:S01]  /*0f70*/  IMAD.HI.U32 R4, R4, R21, RZ ;  /* 0x0000001504047227 */ /* 0x000fe200078e00ff */
[----:B------:R-:W-:-:S03]  /*0f80*/  IADD3 R9, P0, PT, R23, R9, RZ ;  /* 0x0000000917097210 */ /* 0x000fc60007f1e0ff */
[----:B------:R-:W-:Y:S01]  /*0f90*/  IMAD.X R25, RZ, RZ, R4, P2 ;  /* 0x000000ffff197224 */ /* 0x000fe200010e0604 */
[----:B------:R-:W-:Y:S01]  /*0fa0*/  IADD3 R9, P1, PT, R22, R9, RZ ;  /* 0x0000000916097210 */ /* 0x000fe20007f3e0ff */
[----:B------:R-:W-:-:S04]  /*0fb0*/  IMAD.HI.U32 R22, R5, R13, RZ ;  /* 0x0000000d05167227 */ /* 0x000fc800078e00ff */
[----:B------:R-:W-:Y:S01]  /*0fc0*/  IMAD.HI.U32 R4, R5, R21, RZ ;  /* 0x0000001505047227 */ /* 0x000fe200078e00ff */
[----:B------:R-:W-:-:S03]  /*0fd0*/  IADD3.X R22, P0, PT, R22, R25, RZ, P0, !PT ;  /* 0x0000001916167210 */ /* 0x000fc6000071e4ff */
[----:B------:R-:W-:Y:S02]  /*0fe0*/  IMAD R5, R5, R21, RZ ;  /* 0x0000001505057224 */ /* 0x000fe400078e02ff */
[----:B------:R-:W-:Y:S01]  /*0ff0*/  IMAD.X R4, RZ, RZ, R4, P0 ;  /* 0x000000ffff047224 */ /* 0x000fe200000e0604 */
[----:B------:R-:W-:Y:S01]  /*1000*/  ISETP.NE.AND P0, PT, R19, -0xf, PT ;  /* 0xfffffff11300780c */ /* 0x000fe20003f05270 */
[C---:B------:R-:W-:Y:S01]  /*1010*/  IMAD R23, R20.reuse, 0x8, R1 ;  /* 0x0000000814177824 */ /* 0x040fe200078e0201 */
[----:B------:R-:W-:Y:S01]  /*1020*/  IADD3.X R22, P1, PT, R5, R22, RZ, P1, !PT ;  /* 0x0000001605167210 */ /* 0x000fe20000f3e4ff */
[----:B------:R-:W-:-:S03]  /*1030*/  VIADD R20, R20, 0x1 ;  /* 0x0000000114147836 */ /* 0x000fc60000000000 */
[----:B------:R0:W-:Y:S01]  /*1040*/  STL.64 [R23], R8 ;  /* 0x0000000817007387 */ /* 0x0001e20000100a00 */
[----:B------:R-:W-:Y:S02]  /*1050*/  IMAD.X R5, RZ, RZ, R4, P1 ;  /* 0x000000ffff057224 */ /* 0x000fe400008e0604 */
[----:B0-----:R-:W-:Y:S02]  /*1060*/  IMAD.MOV.U32 R8, RZ, RZ, R22 ;  /* 0x000000ffff087224 */ /* 0x001fe400078e0016 */
[----:B------:R-:W-:Y:S02]  /*1070*/  IMAD.MOV.U32 R9, RZ, RZ, R5 ;  /* 0x000000ffff097224 */ /* 0x000fe400078e0005 */
[----:B------:R-:W-:Y:S05]  /*1080*/  @P0 BRA `(.L_x_150) ;  /* 0xfffffffc00900947 */ /* 0x000fea000383ffff */
[----:B------:R-:W-:Y:S05]  /*1090*/  BSYNC.RECONVERGENT B3 ;  /* 0x0000000000037941 */ /* 0x000fea0003800200 */
.L_x_149:
[----:B------:R-:W-:-:S07]  /*10a0*/  IMAD.MOV.U32 R4, RZ, RZ, R12 ;  /* 0x000000ffff047224 */ /* 0x000fce00078e000c */
.L_x_148:
[----:B------:R-:W-:Y:S05]  /*10b0*/  BSYNC.RECONVERGENT B2 ;  /* 0x0000000000027941 */ /* 0x000fea0003800200 */
.L_x_147:
        /* <DEDUP_REMOVED lines=12> */
[----:B0-----:R-:W-:Y:S02]  /*1180*/  @P0 SHF.R.U64 R8, R13, R0, R15 ;  /* 0x000000000d080219 */ /* 0x001fe4000000120f */
[--C-:B------:R-:W-:Y:S02]  /*1190*/  @P0 SHF.R.U32.HI R23, RZ, 0x1, R5.reuse ;  /* 0x00000001ff170819 */ /* 0x100fe40000011605 */
[C-C-:B------:R-:W-:Y:S02]  /*11a0*/  @P0 SHF.R.U64 R21, R4.reuse, 0x1, R5.reuse ;  /* 0x0000000104150819 */ /* 0x140fe40000001205 */
[----:B------:R-:W-:-:S02]  /*11b0*/  @P0 SHF.L.U64.HI R12, R4, R25, R5 ;  /* 0x00000019040c0219 */ /* 0x000fc40000010205 */
[----:B------:R-:W-:Y:S02]  /*11c0*/  @P0 SHF.R.U32.HI R9, RZ, R0, R15 ;  /* 0x00000000ff090219 */ /* 0x000fe4000001160f */
[----:B------:R-:W-:Y:S02]  /*11d0*/  @P0 LOP3.LUT R4, R19, R8, RZ, 0xfc, !PT ;  /* 0x0000000813040212 */ /* 0x000fe400078efcff */
[----:B----4-:R-:W-:Y:S02]  /*11e0*/  @P0 SHF.L.U32 R13, R2, R25, RZ ;  /* 0x00000019020d0219 */ /* 0x010fe400000006ff */
[----:B------:R-:W-:Y:S01]  /*11f0*/  @P0 SHF.R.U64 R14, R21, R0, R23 ;  /* 0x00000000150e0219 */ /* 0x000fe20000001217 */
[----:B------:R-:W-:Y:S01]  /*1200*/  IMAD.SHL.U32 R8, R4, 0x4, RZ ;  /* 0x0000000404087824 */ /* 0x000fe200078e00ff */
[----:B------:R-:W-:Y:S02]  /*1210*/  @P0 LOP3.LUT R5, R12, R9, RZ, 0xfc, !PT ;  /* 0x000000090c050212 */ /* 0x000fe400078efcff */
        /* <DEDUP_REMOVED lines=22> */
[----:B------:R-:W0:Y:S02]  /*1380*/  FLO.U32 R12, R12 ;  /* 0x0000000c000c7300 */ /* 0x000e2400000e0000 */
[C---:B0-----:R-:W-:Y:S02]  /*1390*/  IADD3 R14, PT, PT, -R12.reuse, 0x1f, RZ ;  /* 0x0000001f0c0e7810 */ /* 0x041fe40007ffe1ff */
[----:B------:R-:W-:-:S03]  /*13a0*/  IADD3 R5, PT, PT, -R12, 0x3f, RZ ;  /* 0x0000003f0c057810 */ /* 0x000fc60007ffe1ff */
[----:B------:R-:W-:-:S05]  /*13b0*/  @P1 IMAD.MOV R5, RZ, RZ, R14 ;  /* 0x000000ffff051224 */ /* 0x000fca00078e020e */
[----:B------:R-:W-:-:S13]  /*13c0*/  ISETP.NE.AND P1, PT, R5, RZ, PT ;  /* 0x000000ff0500720c */ /* 0x000fda0003f25270 */
[----:B------:R-:W-:Y:S05]  /*13d0*/  @!P1 BRA `(.L_x_152) ;  /* 0x0000000000289947 */ /* 0x000fea0003800000 */
[C---:B------:R-:W-:Y:S02]  /*13e0*/  LOP3.LUT R4, R5.reuse, 0x3f, RZ, 0xc0, !PT ;  /* 0x0000003f05047812 */ /* 0x040fe400078ec0ff */
        /* <DEDUP_REMOVED lines=9> */
.L_x_152:
[----:B------:R-:W-:Y:S05]  /*1480*/  BSYNC.RECONVERGENT B2 ;  /* 0x0000000000027941 */ /* 0x000fea0003800200 */
.L_x_151:
[----:B------:R-:W-:-:S04]  /*1490*/  IMAD.WIDE.U32 R12, R9, 0x2168c235, RZ ;  /* 0x2168c235090c7825 */ /* 0x000fc800078e00ff */
[----:B------:R-:W-:Y:S01]  /*14a0*/  IMAD.MOV.U32 R14, RZ, RZ, R13 ;  /* 0x000000ffff0e7224 */ /* 0x000fe200078e000d */
[----:B------:R-:W-:Y:S01]  /*14b0*/  IADD3 RZ, P1, PT, R12, R12, RZ ;  /* 0x0000000c0cff7210 */ /* 0x000fe20007f3e0ff */
[----:B------:R-:W-:Y:S02]  /*14c0*/  IMAD.MOV.U32 R15, RZ, RZ, RZ ;  /* 0x000000ffff0f7224 */ /* 0x000fe400078e00ff */
        /* <DEDUP_REMOVED lines=32> */
.L_x_146:
[----:B------:R-:W-:Y:S02]  /*16d0*/  IMAD.MOV.U32 R19, RZ, RZ, 0x0 ;  /* 0x00000000ff137424 */ /* 0x000fe400078e00ff */
[----:B------:R-:W-:Y:S02]  /*16e0*/  IMAD.MOV.U32 R4, RZ, RZ, R2 ;  /* 0x000000ffff047224 */ /* 0x000fe400078e0002 */
[----:B------:R-:W-:Y:S02]  /*16f0*/  IMAD.MOV.U32 R2, RZ, RZ, R0 ;  /* 0x000000ffff027224 */ /* 0x000fe400078e0000 */
[----:B------:R-:W-:Y:S01]  /*1700*/  IMAD.MOV.U32 R3, RZ, RZ, R17 ;  /* 0x000000ffff037224 */ /* 0x000fe200078e0011 */
[----:B------:R-:W-:Y:S06]  /*1710*/  RET.REL.NODEC R18 `(_Z20computeExactSolutionPdiiiddd) ;  /* 0xffffffe812387950 */ /* 0x000fec0003c3ffff */
.L_x_153:
        /* <DEDUP_REMOVED lines=14> */
.L_x_178:


//--------------------- .text._Z11initializeFPdiiiddd --------------------------
	.section	.text._Z11initializeFPdiiiddd,"ax",@progbits
	.align	128
        .global         _Z11initializeFPdiiiddd
        .type           _Z11initializeFPdiiiddd,@function
        .size           _Z11initializeFPdiiiddd,(.L_x_179 - _Z11initializeFPdiiiddd)
        .other          _Z11initializeFPdiiiddd,@"STO_CUDA_ENTRY STV_DEFAULT"
_Z11initializeFPdiiiddd:
.text._Z11initializeFPdiiiddd:
        /* <DEDUP_REMOVED lines=54> */
[----:B------:R-:W-:Y:S05]  /*0360*/  CALL.REL.NOINC `($_Z11initializeFPdiiiddd$__internal_trig_reduction_slowpathd) ;  /* 0x0000000800807944 */ /* 0x000fea0003c00000 */
[----:B------:R-:W-:-:S07]  /*0370*/  IMAD.MOV.U32 R0, RZ, RZ, R4 ;  /* 0x000000ffff007224 */ /* 0x000fce00078e0004 */
.L_x_155:
[----:B------:R-:W-:Y:S05]  /*0380*/  BSYNC.RECONVERGENT B0 ;  /* 0x0000000000007941 */ /* 0x000fea0003800200 */
.L_x_154:
        /* <DEDUP_REMOVED lines=58> */
.L_x_159:
[----:B------:R-:W-:Y:S05]  /*0730*/  BSYNC.RECONVERGENT B1 ;  /* 0x0000000000017941 */ /* 0x000fea0003800200 */
.L_x_158:
[----:B------:R-:W-:-:S07]  /*0740*/  VIADD R0, R0, 0x1 ;  /* 0x0000000100007836 */ /* 0x000fce0000000000 */
.L_x_157:
[----:B------:R-:W-:Y:S05]  /*0750*/  BSYNC.RECONVERGENT B0 ;  /* 0x0000000000007941 */ /* 0x000fea0003800200 */
.L_x_156:
        /* <DEDUP_REMOVED lines=57> */
[----:B------:R-:W-:Y:S05]  /*0af0*/  CALL.REL.NOINC `($_Z11initializeFPdiiiddd$__internal_trig_reduction_slowpathd) ;  /* 0x00000000009c7944 */ /* 0x000fea0003c00000 */
[----:B------:R-:W-:Y:S05]  /*0b00*/  BSYNC.RECONVERGENT B0 ;  /* 0x0000000000007941 */ /* 0x000fea0003800200 */
.L_x_161:
[----:B------:R-:W-:-:S07]  /*0b10*/  IMAD.MOV.U32 R0, RZ, RZ, R4 ;  /* 0x000000ffff007224 */ /* 0x000fce00078e0004 */
.L_x_160:
        /* <DEDUP_REMOVED lines=33> */
[----:B------:R-:W-:-:S08]  /*0d30*/  DMUL R10, R10, R2 ;  /* 0x000000020a0a7228 */ /* 0x000fd00000000000 */
[----:B------:R-:W-:-:S07]  /*0d40*/  DMUL R10, R10, -UR6 ;  /* 0x800000060a0a7c28 */ /* 0x000fce0008000000 */
[----:B------:R-:W-:Y:S01]  /*0d50*/  STG.E.64 desc[UR4][R16.64], R10 ;  /* 0x0000000a10007986 */ /* 0x000fe2000c101b04 */
[----:B------:R-:W-:Y:S05]  /*0d60*/  EXIT ;  /* 0x000000000000794d */ /* 0x000fea0003800000 */
        .type           $_Z11initializeFPdiiiddd$__internal_trig_reduction_slowpathd,@function
        .size           $_Z11initializeFPdiiiddd$__internal_trig_reduction_slowpathd,(.L_x_179 - $_Z11initializeFPdiiiddd$__internal_trig_reduction_slowpathd)
$_Z11initializeFPdiiiddd$__internal_trig_reduction_slowpathd:
        /* <DEDUP_REMOVED lines=25> */
.L_x_166:
        /* <DEDUP_REMOVED lines=29> */
.L_x_165:
[----:B------:R-:W-:-:S07]  /*10d0*/  IMAD.MOV.U32 R4, RZ, RZ, R12 ;  /* 0x000000ffff047224 */ /* 0x000fce00078e000c */
.L_x_164:
[----:B------:R-:W-:Y:S05]  /*10e0*/  BSYNC.RECONVERGENT B2 ;  /* 0x0000000000027941 */ /* 0x000fea0003800200 */
.L_x_163:
        /* <DEDUP_REMOVED lines=60> */
.L_x_168:
[----:B------:R-:W-:Y:S05]  /*14b0*/  BSYNC.RECONVERGENT B2 ;  /* 0x0000000000027941 */ /* 0x000fea0003800200 */
.L_x_167:
        /* <DEDUP_REMOVED lines=36> */
.L_x_162:
[----:B------:R-:W-:Y:S02]  /*1700*/  IMAD.MOV.U32 R19, RZ, RZ, 0x0 ;  /* 0x00000000ff137424 */ /* 0x000fe400078e00ff */
[----:B------:R-:W-:Y:S02]  /*1710*/  IMAD.MOV.U32 R4, RZ, RZ, R2 ;  /* 0x000000ffff047224 */ /* 0x000fe400078e0002 */
[----:B------:R-:W-:Y:S02]  /*1720*/  IMAD.MOV.U32 R2, RZ, RZ, R0 ;  /* 0x000000ffff027224 */ /* 0x000fe400078e0000 */
[----:B------:R-:W-:Y:S01]  /*1730*/  IMAD.MOV.U32 R3, RZ, RZ, R17 ;  /* 0x000000ffff037224 */ /* 0x000fe200078e0011 */
[----:B------:R-:W-:Y:S06]  /*1740*/  RET.REL.NODEC R18 `(_Z11initializeFPdiiiddd) ;  /* 0xffffffe8122c7950 */ /* 0x000fec0003c3ffff */
.L_x_169:
        /* <DEDUP_REMOVED lines=11> */
.L_x_179:


//--------------------- .text._Z13initializePhiPdS_iii --------------------------
	.section	.text._Z13initializePhiPdS_iii,"ax",@progbits
	.align	128
        .global         _Z13initializePhiPdS_iii
        .type           _Z13initializePhiPdS_iii,@function
        .size           _Z13initializePhiPdS_iii,(.L_x_187 - _Z13initializePhiPdS_iii)
        .other          _Z13initializePhiPdS_iii,@"STO_CUDA_ENTRY STV_DEFAULT"
_Z13initializePhiPdS_iii:
.text._Z13initializePhiPdS_iii:
        /* <DEDUP_REMOVED lines=20> */
[----:B------:R-:W2:Y:S02]  /*0140*/  LDC.64 R4, c[0x0][0x388] ;  /* 0x0000e200ff047b82 */ /* 0x000ea40000000a00 */
[----:B0-----:R-:W-:-:S05]  /*0150*/  IMAD.WIDE R2, R7, 0x8, R2 ;  /* 0x0000000807027825 */ /* 0x001fca00078e0202 */
[----:B-1----:R-:W-:Y:S01]  /*0160*/  STG.E.64 desc[UR4][R2.64], RZ ;  /* 0x000000ff02007986 */ /* 0x002fe2000c101b04 */
[----:B--2---:R-:W-:-:S05]  /*0170*/  IMAD.WIDE R4, R7, 0x8, R4 ;  /* 0x0000000807047825 */ /* 0x004fca00078e0204 */
[----:B------:R-:W-:Y:S01]  /*0180*/  STG.E.64 desc[UR4][R4.64], RZ ;  /* 0x000000ff04007986 */ /* 0x000fe2000c101b04 */
[----:B------:R-:W-:Y:S05]  /*0190*/  EXIT ;  /* 0x000000000000794d */ /* 0x000fea0003800000 */
.L_x_170:
        /* <DEDUP_REMOVED lines=14> */
.L_x_187:


//--------------------- .nv.global.init           --------------------------
	.section	.nv.global.init,"aw",@progbits
	.align	16
.nv.global.init:
	.type		__cudart_sin_cos_coeffs,@object
	.size		__cudart_sin_cos_coeffs,(__cudart_i2opi_d - __cudart_sin_cos_coeffs)
__cudart_sin_cos_coeffs:
        /*0000*/ 	.byte	0x46, 0xd2, 0xb0, 0x2c, 0xf1, 0xe5, 0x5a, 0xbe, 0x92, 0xe3, 0xac, 0x69, 0xe3, 0x1d, 0xc7, 0x3e
        /*0010*/ 	.byte	0xa1, 0x62, 0xdb, 0x19, 0xa0, 0x01, 0x2a, 0xbf, 0x18, 0x08, 0x11, 0x11, 0x11, 0x11, 0x81, 0x3f
        /*0020*/ 	.byte	0x54, 0x55, 0x55, 0x55, 0x55, 0x55, 0xc5, 0xbf, 0x00, 0x00, 0x00, 0x00, 0x00, 0x00, 0x00, 0x00
        /*0030*/ 	.byte	0x00, 0x00, 0x00, 0x00, 0x00, 0x00, 0x00, 0x00, 0x64, 0x81, 0xfd, 0x20, 0x83, 0xff, 0xa8, 0xbd
        /*0040*/ 	.byte	0x28, 0x85, 0xef, 0xc1, 0xa7, 0xee, 0x21, 0x3e, 0xd9, 0xe6, 0x06, 0x8e, 0x4f, 0x7e, 0x92, 0xbe
        /*0050*/ 	.byte	0xe9, 0xbc, 0xdd, 0x19, 0xa0, 0x01, 0xfa, 0x3e, 0x47, 0x5d, 0xc1, 0x16, 0x6c, 0xc1, 0x56, 0xbf
        /*0060*/ 	.byte	0x51, 0x55, 0x55, 0x55, 0x55, 0x55, 0xa5, 0x3f, 0x00, 0x00, 0x00, 0x00, 0x00, 0x00, 0xe0, 0xbf
        /*0070*/ 	.byte	0x00, 0x00, 0x00, 0x00, 0x00, 0x00, 0xf0, 0x3f, 0x00, 0x00, 0x00, 0x00, 0x00, 0x00, 0x00, 0x00
	.type		__cudart_i2opi_d,@object
	.size		__cudart_i2opi_d,(.L_0 - __cudart_i2opi_d)
__cudart_i2opi_d:
        /* <DEDUP_REMOVED lines=9> */
.L_0:


//--------------------- .nv.shared._Z12computeErrorPdS_S_iii --------------------------
	.section	.nv.shared._Z12computeErrorPdS_S_iii,"aw",@nobits
	.sectionflags	@""
	.align	16
	.zero		1024


//--------------------- .nv.shared.reserved.0     --------------------------
	.section	.nv.shared.reserved.0,"aw",@nobits
	.weak		__nv_reservedSMEM_offset_0_alias
	.size		__nv_reservedSMEM_offset_0_alias, 0, 64
	.other		__nv_reservedSMEM_offset_0_alias,@"STO_CUDA_RESERVED_SHARED STV_DEFAULT"
__nv_reservedSMEM_offset_0_alias:
	.zero		0
	.zero		64


//--------------------- .nv.shared._Z15computeResidualPdS_S_iiiddd --------------------------
	.section	.nv.shared._Z15computeResidualPdS_S_iiiddd,"aw",@nobits
	.sectionflags	@""
	.align	16
	.zero		1024


//--------------------- .nv.shared._Z21jacobiIterationSharedPdS_S_iiidddS_ --------------------------
	.section	.nv.shared._Z21jacobiIterationSharedPdS_S_iiidddS_,"aw",@nobits
	.sectionflags	@""
	.align	16
	.zero		1024


//--------------------- .nv.shared._Z21jacobiIterationStreamPdS_S_iiidddS_ii --------------------------
	.section	.nv.shared._Z21jacobiIterationStreamPdS_S_iiidddS_ii,"aw",@nobits
	.sectionflags	@""
	.align	16
	.zero		1024


//--------------------- .nv.shared._Z15jacobiIterationPdS_S_iiidddS_ --------------------------
	.section	.nv.shared._Z15jacobiIterationPdS_S_iiidddS_,"aw",@nobits
	.sectionflags	@""
	.align	16
	.zero		1024


//--------------------- .nv.shared._Z20computeExactSolutionPdiiiddd --------------------------
	.section	.nv.shared._Z20computeExactSolutionPdiiiddd,"aw",@nobits
	.sectionflags	@""
	.align	16
	.zero		1024


//--------------------- .nv.shared._Z11initializeFPdiiiddd --------------------------
	.section	.nv.shared._Z11initializeFPdiiiddd,"aw",@nobits
	.sectionflags	@""
	.align	16
	.zero		1024


//--------------------- .nv.shared._Z13initializePhiPdS_iii --------------------------
	.section	.nv.shared._Z13initializePhiPdS_iii,"aw",@nobits
	.sectionflags	@""
	.align	16
	.zero		1024


//--------------------- .nv.constant0._Z12computeErrorPdS_S_iii --------------------------
	.section	.nv.constant0._Z12computeErrorPdS_S_iii,"a",@progbits
	.sectionflags	@""
	.align	4
.nv.constant0._Z12computeErrorPdS_S_iii:
	.zero		932


//--------------------- .nv.constant0._Z15computeResidualPdS_S_iiiddd --------------------------
	.section	.nv.constant0._Z15computeResidualPdS_S_iiiddd,"a",@progbits
	.sectionflags	@""
	.align	4
.nv.constant0._Z15computeResidualPdS_S_iiiddd:
	.zero		960


//--------------------- .nv.constant0._Z21jacobiIterationSharedPdS_S_iiidddS_ --------------------------
	.section	.nv.constant0._Z21jacobiIterationSharedPdS_S_iiidddS_,"a",@progbits
	.sectionflags	@""
	.align	4
.nv.constant0._Z21jacobiIterationSharedPdS_S_iiidddS_:
	.zero		968


//--------------------- .nv.constant0._Z21jacobiIterationStreamPdS_S_iiidddS_ii --------------------------
	.section	.nv.constant0._Z21jacobiIterationStreamPdS_S_iiidddS_ii,"a",@progbits
	.sectionflags	@""
	.align	4
.nv.constant0._Z21jacobiIterationStreamPdS_S_iiidddS_ii:
	.zero		976


//--------------------- .nv.constant0._Z15jacobiIterationPdS_S_iiidddS_ --------------------------
	.section	.nv.constant0._Z15jacobiIterationPdS_S_iiidddS_,"a",@progbits
	.sectionflags	@""
	.align	4
.nv.constant0._Z15jacobiIterationPdS_S_iiidddS_:
	.zero		968


//--------------------- .nv.constant0._Z20computeExactSolutionPdiiiddd --------------------------
	.section	.nv.constant0._Z20computeExactSolutionPdiiiddd,"a",@progbits
	.sectionflags	@""
	.align	4
.nv.constant0._Z20computeExactSolutionPdiiiddd:
	.zero		944


//--------------------- .nv.constant0._Z11initializeFPdiiiddd --------------------------
	.section	.nv.constant0._Z11initializeFPdiiiddd,"a",@progbits
	.sectionflags	@""
	.align	4
.nv.constant0._Z11initializeFPdiiiddd:
	.zero		944


//--------------------- .nv.constant0._Z13initializePhiPdS_iii --------------------------
	.section	.nv.constant0._Z13initializePhiPdS_iii,"a",@progbits
	.sectionflags	@""
	.align	4
.nv.constant0._Z13initializePhiPdS_iii:
	.zero		924


//--------------------- SYMBOLS --------------------------

	.type		.nv.reservedSmem.offset0,@object
	.size		.nv.reservedSmem.offset0,0x4
	.type		.nv.reservedSmem.cap,@object
	.size		.nv.reservedSmem.cap,0x4
